	.target	sm_90a

	.elftype	@"ET_EXEC"


//--------------------- .note.nv.tkinfo           --------------------------
	.section	.note.nv.tkinfo,"",@"SHT_NOTE"
	.sectionflags	@"SHF_NOTE_NV_TKINFO"
	.tkinfo
        /*0018*/ 	.word	0x00000002
        /*0030*/ 	.string	""
        /*0030*/ 	.string	"ptxas"
        /*0030*/ 	.string	"Cuda compilation tools, release 13.0, V13.0.88"
        /*0030*/ 	.string	"Build cuda_13.0.r13.0/compiler.36424714_0"
        /*0030*/ 	.string	"-arch sm_90a -m 64 "



//--------------------- .note.nv.cuinfo           --------------------------
	.section	.note.nv.cuinfo,"",@"SHT_NOTE"
	.sectionflags	@"SHF_NOTE_NV_CUINFO"
        /*0018*/ 	.short	0x0002
        /*001a*/ 	.short	0x005a
        /*001c*/ 	.short	0x0082
	.zero		2


//--------------------- .nv.info                  --------------------------
	.section	.nv.info,"",@"SHT_CUDA_INFO"
	.align	4


	//----- nvinfo : EIATTR_REGCOUNT
	.align		4
        /*0000*/ 	.byte	0x04, 0x2f
        /*0002*/ 	.short	(.L_12 - .L_11)
	.align		4
.L_11:
        /*0004*/ 	.word	index@(_ZN7cutlass13device_kernelINS_4gemm6kernel13GemmUniversalIN4cute5tupleIJiiiiEEENS1_10collective13CollectiveMmaINS1_37MainloopSm90TmaGmmaWarpSpecializedFP8ILi8ENS5_IJNS4_1CILi2EEENSA_ILi1EEESC_EEENS1_35KernelTmaWarpSpecializedCooperativeEEENS5_IJNSA_ILi192EEENSA_ILi256EEENSA_ILi64EEEEEENS_12float_e4m3_tENS5_IJlSC_lEEESK_SL_NS4_8TiledMMAINS4_8MMA_AtomIJNS4_4SM904GMMA31MMA_64x256x32_F32E4M3E4M3_SS_TNILNSP_7ScaleInE1ELSR_1EEEEEENS4_6LayoutISD_NS5_IJSC_NSA_ILi0EEESV_EEEEENS5_IJNS4_10UnderscoreESY_SY_EEEEENS4_13SM90_TMA_LOADENS4_14ComposedLayoutINS4_7SwizzleILi2ELi4ELi3EEENS4_18smem_ptr_flag_bitsILi8EEENSU_INS5_IJNSA_ILi8EEESI_EEENS5_IJSI_SC_EEEEEEEvNS4_8identityENS4_23SM90_TMA_LOAD_MULTICASTES1B_vS1C_EENS_8epilogue10collective6detail29Sm90TmaWarpSpecializedAdapterINS1G_15DefaultEpilogueISK_SL_SL_NS1F_6thread17LinearCombinationISK_Li1EffLNS1K_9ScaleType4KindE0ELNS_15FloatRoundStyleE2ESK_EENS1_15EpilogueDefaultEEEEEvvEEEEvNT_6ParamsE)
        /*0008*/ 	.word	0x000000a8


	//----- nvinfo : EIATTR_FRAME_SIZE
	.align		4
.L_12:
        /*000c*/ 	.byte	0x04, 0x11
        /*000e*/ 	.short	(.L_14 - .L_13)
	.align		4
.L_13:
        /*0010*/ 	.word	index@(_ZN7cutlass13device_kernelINS_4gemm6kernel13GemmUniversalIN4cute5tupleIJiiiiEEENS1_10collective13CollectiveMmaINS1_37MainloopSm90TmaGmmaWarpSpecializedFP8ILi8ENS5_IJNS4_1CILi2EEENSA_ILi1EEESC_EEENS1_35KernelTmaWarpSpecializedCooperativeEEENS5_IJNSA_ILi192EEENSA_ILi256EEENSA_ILi64EEEEEENS_12float_e4m3_tENS5_IJlSC_lEEESK_SL_NS4_8TiledMMAINS4_8MMA_AtomIJNS4_4SM904GMMA31MMA_64x256x32_F32E4M3E4M3_SS_TNILNSP_7ScaleInE1ELSR_1EEEEEENS4_6LayoutISD_NS5_IJSC_NSA_ILi0EEESV_EEEEENS5_IJNS4_10UnderscoreESY_SY_EEEEENS4_13SM90_TMA_LOADENS4_14ComposedLayoutINS4_7SwizzleILi2ELi4ELi3EEENS4_18smem_ptr_flag_bitsILi8EEENSU_INS5_IJNSA_ILi8EEESI_EEENS5_IJSI_SC_EEEEEEEvNS4_8identityENS4_23SM90_TMA_LOAD_MULTICASTES1B_vS1C_EENS_8epilogue10collective6detail29Sm90TmaWarpSpecializedAdapterINS1G_15DefaultEpilogueISK_SL_SL_NS1F_6thread17LinearCombinationISK_Li1EffLNS1K_9ScaleType4KindE0ELNS_15FloatRoundStyleE2ESK_EENS1_15EpilogueDefaultEEEEEvvEEEEvNT_6ParamsE)
        /*0014*/ 	.word	0x00000898


	//----- nvinfo : EIATTR_MIN_STACK_SIZE
	.align		4
.L_14:
        /*0018*/ 	.byte	0x04, 0x12
        /*001a*/ 	.short	(.L_16 - .L_15)
	.align		4
.L_15:
        /*001c*/ 	.word	index@(_ZN7cutlass13device_kernelINS_4gemm6kernel13GemmUniversalIN4cute5tupleIJiiiiEEENS1_10collective13CollectiveMmaINS1_37MainloopSm90TmaGmmaWarpSpecializedFP8ILi8ENS5_IJNS4_1CILi2EEENSA_ILi1EEESC_EEENS1_35KernelTmaWarpSpecializedCooperativeEEENS5_IJNSA_ILi192EEENSA_ILi256EEENSA_ILi64EEEEEENS_12float_e4m3_tENS5_IJlSC_lEEESK_SL_NS4_8TiledMMAINS4_8MMA_AtomIJNS4_4SM904GMMA31MMA_64x256x32_F32E4M3E4M3_SS_TNILNSP_7ScaleInE1ELSR_1EEEEEENS4_6LayoutISD_NS5_IJSC_NSA_ILi0EEESV_EEEEENS5_IJNS4_10UnderscoreESY_SY_EEEEENS4_13SM90_TMA_LOADENS4_14ComposedLayoutINS4_7SwizzleILi2ELi4ELi3EEENS4_18smem_ptr_flag_bitsILi8EEENSU_INS5_IJNSA_ILi8EEESI_EEENS5_IJSI_SC_EEEEEEEvNS4_8identityENS4_23SM90_TMA_LOAD_MULTICASTES1B_vS1C_EENS_8epilogue10collective6detail29Sm90TmaWarpSpecializedAdapterINS1G_15DefaultEpilogueISK_SL_SL_NS1F_6thread17LinearCombinationISK_Li1EffLNS1K_9ScaleType4KindE0ELNS_15FloatRoundStyleE2ESK_EENS1_15EpilogueDefaultEEEEEvvEEEEvNT_6ParamsE)
        /*0020*/ 	.word	0x00000898
.L_16:


//--------------------- .nv.compat                --------------------------
	.section	.nv.compat,"",@"SHT_CUDA_COMPAT_INFO"
	.align	4
        /*0000*/ 	.byte	0x02, 0x09, 0x01, 0x00, 0x02, 0x02, 0x04, 0x00, 0x02, 0x05, 0x05, 0x00, 0x03, 0x07, 0x01, 0x01
        /*0010*/ 	.byte	0x02, 0x03, 0x01, 0x00, 0x02, 0x06, 0x01, 0x00, 0x04, 0x0b, 0x08, 0x00, 0x00, 0x00, 0x00, 0x00
        /*0020*/ 	.byte	0x00, 0x00, 0x00, 0x00


//--------------------- .nv.info._ZN7cutlass13device_kernelINS_4gemm6kernel13GemmUniversalIN4cute5tupleIJiiiiEEENS1_10collective13CollectiveMmaINS1_37MainloopSm90TmaGmmaWarpSpecializedFP8ILi8ENS5_IJNS4_1CILi2EEENSA_ILi1EEESC_EEENS1_35KernelTmaWarpSpecializedCooperativeEEENS5_IJNSA_ILi192EEENSA_ILi256EEENSA_ILi64EEEEEENS_12float_e4m3_tENS5_IJlSC_lEEESK_SL_NS4_8TiledMMAINS4_8MMA_AtomIJNS4_4SM904GMMA31MMA_64x256x32_F32E4M3E4M3_SS_TNILNSP_7ScaleInE1ELSR_1EEEEEENS4_6LayoutISD_NS5_IJSC_NSA_ILi0EEESV_EEEEENS5_IJNS4_10UnderscoreESY_SY_EEEEENS4_13SM90_TMA_LOADENS4_14ComposedLayoutINS4_7SwizzleILi2ELi4ELi3EEENS4_18smem_ptr_flag_bitsILi8EEENSU_INS5_IJNSA_ILi8EEESI_EEENS5_IJSI_SC_EEEEEEEvNS4_8identityENS4_23SM90_TMA_LOAD_MULTICASTES1B_vS1C_EENS_8epilogue10collective6detail29Sm90TmaWarpSpecializedAdapterINS1G_15DefaultEpilogueISK_SL_SL_NS1F_6thread17LinearCombinationISK_Li1EffLNS1K_9ScaleType4KindE0ELNS_15FloatRoundStyleE2ESK_EENS1_15EpilogueDefaultEEEEEvvEEEEvNT_6ParamsE --------------------------
	.section	.nv.info._ZN7cutlass13device_kernelINS_4gemm6kernel13GemmUniversalIN4cute5tupleIJiiiiEEENS1_10collective13CollectiveMmaINS1_37MainloopSm90TmaGmmaWarpSpecializedFP8ILi8ENS5_IJNS4_1CILi2EEENSA_ILi1EEESC_EEENS1_35KernelTmaWarpSpecializedCooperativeEEENS5_IJNSA_ILi192EEENSA_ILi256EEENSA_ILi64EEEEEENS_12float_e4m3_tENS5_IJlSC_lEEESK_SL_NS4_8TiledMMAINS4_8MMA_AtomIJNS4_4SM904GMMA31MMA_64x256x32_F32E4M3E4M3_SS_TNILNSP_7ScaleInE1ELSR_1EEEEEENS4_6LayoutISD_NS5_IJSC_NSA_ILi0EEESV_EEEEENS5_IJNS4_10UnderscoreESY_SY_EEEEENS4_13SM90_TMA_LOADENS4_14ComposedLayoutINS4_7SwizzleILi2ELi4ELi3EEENS4_18smem_ptr_flag_bitsILi8EEENSU_INS5_IJNSA_ILi8EEESI_EEENS5_IJSI_SC_EEEEEEEvNS4_8identityENS4_23SM90_TMA_LOAD_MULTICASTES1B_vS1C_EENS_8epilogue10collective6detail29Sm90TmaWarpSpecializedAdapterINS1G_15DefaultEpilogueISK_SL_SL_NS1F_6thread17LinearCombinationISK_Li1EffLNS1K_9ScaleType4KindE0ELNS_15FloatRoundStyleE2ESK_EENS1_15EpilogueDefaultEEEEEvvEEEEvNT_6ParamsE,"",@"SHT_CUDA_INFO"
	.sectionflags	@""
	.align	4


	//----- nvinfo : EIATTR_CUDA_API_VERSION
	.align		4
        /*0000*/ 	.byte	0x04, 0x37
        /*0002*/ 	.short	(.L_18 - .L_17)
.L_17:
        /*0004*/ 	.word	0x00000082


	//----- nvinfo : EIATTR_KPARAM_INFO
	.align		4
.L_18:
        /*0008*/ 	.byte	0x04, 0x17
        /*000a*/ 	.short	(.L_20 - .L_19)
.L_19:
        /*000c*/ 	.word	0x00000000
        /*0010*/ 	.short	0x0000
        /*0012*/ 	.short	0x0070
        /*0014*/ 	.byte	0x00, 0xf0, 0x01, 0x10


	//----- nvinfo : EIATTR_SPARSE_MMA_MASK
	.align		4
.L_20:
        /*0018*/ 	.byte	0x03, 0x50
        /*001a*/ 	.short	0x0000


	//----- nvinfo : EIATTR_MAXREG_COUNT
	.align		4
        /*001c*/ 	.byte	0x03, 0x1b
        /*001e*/ 	.short	0x00a8


	//----- nvinfo : EIATTR_NUM_BARRIERS
	.align		4
        /*0020*/ 	.byte	0x02, 0x4c
        /*0022*/ 	.byte	0x01
	.zero		1


	//----- nvinfo : EIATTR_ANNOTATIONS
	.align		4
        /*0024*/ 	.byte	0x04, 0x55
        /*0026*/ 	.short	(.L_22 - .L_21)


	//   ....[0]....
.L_21:
        /*0028*/ 	.word	0x00000001
        /*002c*/ 	.byte	0xe0, 0x07, 0x00, 0x00, 0x01, 0x00, 0x00, 0x00, 0xb0, 0x08, 0x00, 0x00, 0x01, 0x00, 0x00, 0x00
        /* <DEDUP_REMOVED lines=1626> */
        /*65dc*/ 	.byte	0x40, 0x5c, 0x02, 0x00


	//----- nvinfo : EIATTR_MERCURY_ISA_VERSION
	.align		4
.L_22:
        /*65e0*/ 	.byte	0x03, 0x5f
        /*65e2*/ 	.short	0x0101


	//----- nvinfo : EIATTR_INT_WARP_WIDE_INSTR_OFFSETS
	.align		4
        /*65e4*/ 	.byte	0x04, 0x31
        /*65e6*/ 	.short	(.L_24 - .L_23)


	//   ....[0]....
.L_23:
        /*65e8*/ 	.word	0x00000600


	//   ....[1]....
        /*65ec*/ 	.word	0x00000620


	//   ....[2]....
        /*65f0*/ 	.word	0x00000780


	//   ....[3]....
        /*65f4*/ 	.word	0x00010fe0


	//----- nvinfo : EIATTR_COOP_GROUP_MASK_REGIDS
	.align		4
.L_24:
        /*65f8*/ 	.byte	0x04, 0x29
        /*65fa*/ 	.short	(.L_26 - .L_25)


	//   ....[0]....
.L_25:
        /*65fc*/ 	.word	0xffffffff


	//   ....[1]....
        /*6600*/ 	.word	0xffffffff


	//   ....[2]....
        /*6604*/ 	.word	0xffffffff


	//   ....[3]....
        /*6608*/ 	.word	0xffffffff


	//   ....[4]....
        /*660c*/ 	.word	0xffffffff


	//   ....[5]....
        /*6610*/ 	.word	0xffffffff


	//----- nvinfo : EIATTR_COOP_GROUP_INSTR_OFFSETS
	.align		4
.L_26:
        /*6614*/ 	.byte	0x04, 0x28
        /*6616*/ 	.short	(.L_28 - .L_27)


	//   ....[0]....
.L_27:
        /*6618*/ 	.word	0x00000070


	//   ....[1]....
        /*661c*/ 	.word	0x00000080


	//   ....[2]....
        /*6620*/ 	.word	0x000001a0


	//   ....[3]....
        /*6624*/ 	.word	0x00000470


	//   ....[4]....
        /*6628*/ 	.word	0x000008f0


	//   ....[5]....
        /*662c*/ 	.word	0x00002a80


	//----- nvinfo : EIATTR_REG_RECONFIG
	.align		4
.L_28:
        /*6630*/ 	.byte	0x01, 0x54
	.zero		2


	//----- nvinfo : EIATTR_MBARRIER_INSTR_OFFSETS
	.align		4
        /*6634*/ 	.byte	0x04, 0x39
        /*6636*/ 	.short	(.L_30 - .L_29)


	//   ....[0]....
.L_29:
        /*6638*/ 	.word	0x00000340
        /*663c*/ 	.word	0x000000ff
        /*6640*/ 	.word	0x00000000
        /*6644*/ 	.short	0x0100
        /*6646*/ 	.byte	0x09
	.zero		1


	//   ....[1]....
        /*6648*/ 	.word	0x00000350
        /*664c*/ 	.word	0x000000ff
        /*6650*/ 	.word	0x00000040
        /*6654*/ 	.short	0x0100
        /*6656*/ 	.byte	0x09
	.zero		1


	//   ....[2]....
        /*6658*/ 	.word	0x00000360
        /*665c*/ 	.word	0x000000ff
        /*6660*/ 	.word	0x00000008
        /*6664*/ 	.short	0x0100
        /*6666*/ 	.byte	0x09
	.zero		1


	//   ....[3]....
        /*6668*/ 	.word	0x00000370
        /*666c*/ 	.word	0x000000ff
        /*6670*/ 	.word	0x00000048
        /*6674*/ 	.short	0x0100
        /*6676*/ 	.byte	0x09
	.zero		1


	//   ....[4]....
        /*6678*/ 	.word	0x00000380
        /*667c*/ 	.word	0x000000ff
        /*6680*/ 	.word	0x00000010
        /*6684*/ 	.short	0x0100
        /*6686*/ 	.byte	0x09
	.zero		1


	//   ....[5]....
        /*6688*/ 	.word	0x00000390
        /*668c*/ 	.word	0x000000ff
        /*6690*/ 	.word	0x00000050
        /*6694*/ 	.short	0x0100
        /*6696*/ 	.byte	0x09
	.zero		1


	//   ....[6]....
        /*6698*/ 	.word	0x000003a0
        /*669c*/ 	.word	0x000000ff
        /*66a0*/ 	.word	0x00000018
        /*66a4*/ 	.short	0x0100
        /*66a6*/ 	.byte	0x09
	.zero		1


	//   ....[7]....
        /*66a8*/ 	.word	0x000003b0
        /*66ac*/ 	.word	0x000000ff
        /*66b0*/ 	.word	0x00000058
        /*66b4*/ 	.short	0x0100
        /*66b6*/ 	.byte	0x09
	.zero		1


	//   ....[8]....
        /*66b8*/ 	.word	0x000003c0
        /*66bc*/ 	.word	0x000000ff
        /*66c0*/ 	.word	0x00000020
        /*66c4*/ 	.short	0x0100
        /*66c6*/ 	.byte	0x09
	.zero		1


	//   ....[9]....
        /*66c8*/ 	.word	0x000003d0
        /*66cc*/ 	.word	0x000000ff
        /*66d0*/ 	.word	0x00000060
        /*66d4*/ 	.short	0x0100
        /*66d6*/ 	.byte	0x09
	.zero		1


	//   ....[10]....
        /*66d8*/ 	.word	0x000003e0
        /*66dc*/ 	.word	0x000000ff
        /*66e0*/ 	.word	0x00000028
        /*66e4*/ 	.short	0x0100
        /*66e6*/ 	.byte	0x09
	.zero		1


	//   ....[11]....
        /*66e8*/ 	.word	0x000003f0
        /*66ec*/ 	.word	0x000000ff
        /*66f0*/ 	.word	0x00000068
        /*66f4*/ 	.short	0x0100
        /*66f6*/ 	.byte	0x09
	.zero		1


	//   ....[12]....
        /*66f8*/ 	.word	0x00000400
        /*66fc*/ 	.word	0x000000ff
        /*6700*/ 	.word	0x00000030
        /*6704*/ 	.short	0x0100
        /*6706*/ 	.byte	0x09
	.zero		1


	//   ....[13]....
        /*6708*/ 	.word	0x00000410
        /*670c*/ 	.word	0x000000ff
        /*6710*/ 	.word	0x00000070
        /*6714*/ 	.short	0x0100
        /*6716*/ 	.byte	0x09
	.zero		1


	//   ....[14]....
        /*6718*/ 	.word	0x00000420
        /*671c*/ 	.word	0x000000ff
        /*6720*/ 	.word	0x00000038
        /*6724*/ 	.short	0x0100
        /*6726*/ 	.byte	0x09
	.zero		1


	//   ....[15]....
        /*6728*/ 	.word	0x00000430
        /*672c*/ 	.word	0x000000ff
        /*6730*/ 	.word	0x00000078
        /*6734*/ 	.short	0x0100
        /*6736*/ 	.byte	0x09
	.zero		1


	//   ....[16]....
        /*6738*/ 	.word	0x00000810
        /*673c*/ 	.word	0x000000ff
        /*6740*/ 	.word	0x00000090
        /*6744*/ 	.short	0x0100
        /*6746*/ 	.byte	0x06
	.zero		1


	//   ....[17]....
        /*6748*/ 	.word	0x00000890
        /*674c*/ 	.word	0x000000ff
        /*6750*/ 	.word	0x00000098
        /*6754*/ 	.short	0x0100
        /*6756*/ 	.byte	0x06
	.zero		1


	//   ....[18]....
        /*6758*/ 	.word	0x00002e80
        /*675c*/ 	.word	0x000000ff
        /*6760*/ 	.word	0x00000000
        /*6764*/ 	.short	0x010a
        /*6766*/ 	.byte	0x06
	.zero		1


	//   ....[19]....
        /*6768*/ 	.word	0x00002ec0
        /*676c*/ 	.word	0x000000ff
        /*6770*/ 	.word	0x00000000
        /*6774*/ 	.short	0x010a
        /*6776*/ 	.byte	0x06
	.zero		1


	//   ....[20]....
        /*6778*/ 	.word	0x00007470
        /*677c*/ 	.word	0x000000ff
        /*6780*/ 	.word	0x00000000
        /*6784*/ 	.short	0x010a
        /*6786*/ 	.byte	0x10
	.zero		1


	//   ....[21]....
        /*6788*/ 	.word	0x000074b0
        /*678c*/ 	.word	0x000000ff
        /*6790*/ 	.word	0x00000000
        /*6794*/ 	.short	0x010a
        /*6796*/ 	.byte	0x10
	.zero		1


	//   ....[22]....
        /*6798*/ 	.word	0x0000d390
        /*679c*/ 	.word	0x00000002
        /*67a0*/ 	.word	0x00000000
        /*67a4*/ 	.short	0x0101
        /*67a6*/ 	.byte	0x3f
	.zero		1


	//   ....[23]....
        /*67a8*/ 	.word	0x00011070
        /*67ac*/ 	.word	0x00000000
        /*67b0*/ 	.word	0x00000000
        /*67b4*/ 	.short	0x0101
        /*67b6*/ 	.byte	0x3f
	.zero		1


	//   ....[24]....
        /*67b8*/ 	.word	0x00024c10
        /*67bc*/ 	.word	0x00000010
        /*67c0*/ 	.word	0x00000040
        /*67c4*/ 	.short	0x010a
        /*67c6*/ 	.byte	0x3f
	.zero		1


	//   ....[25]....
        /*67c8*/ 	.word	0x00024ff0
        /*67cc*/ 	.word	0x00000002
        /*67d0*/ 	.word	0x00000098
        /*67d4*/ 	.short	0x0101
        /*67d6*/ 	.byte	0x3f
	.zero		1


	//   ....[26]....
        /*67d8*/ 	.word	0x00025750
        /*67dc*/ 	.word	0x00000005
        /*67e0*/ 	.word	0x00000000
        /*67e4*/ 	.short	0x010a
        /*67e6*/ 	.byte	0x3f
	.zero		1


	//   ....[27]....
        /*67e8*/ 	.word	0x000257d0
        /*67ec*/ 	.word	0x00000007
        /*67f0*/ 	.word	0x00000000
        /*67f4*/ 	.short	0x010a
        /*67f6*/ 	.byte	0x3f
	.zero		1


	//   ....[28]....
        /*67f8*/ 	.word	0x00025860
        /*67fc*/ 	.word	0x00000006
        /*6800*/ 	.word	0x00000000
        /*6804*/ 	.short	0x010a
        /*6806*/ 	.byte	0x3f
	.zero		1


	//   ....[29]....
        /*6808*/ 	.word	0x000258f0
        /*680c*/ 	.word	0x00000009
        /*6810*/ 	.word	0x00000000
        /*6814*/ 	.short	0x010a
        /*6816*/ 	.byte	0x3f
	.zero		1


	//   ....[30]....
        /*6818*/ 	.word	0x00025980
        /*681c*/ 	.word	0x00000006
        /*6820*/ 	.word	0x00000000
        /*6824*/ 	.short	0x010a
        /*6826*/ 	.byte	0x3f
	.zero		1


	//   ....[31]....
        /*6828*/ 	.word	0x00025a10
        /*682c*/ 	.word	0x00000009
        /*6830*/ 	.word	0x00000000
        /*6834*/ 	.short	0x010a
        /*6836*/ 	.byte	0x3f
	.zero		1


	//   ....[32]....
        /*6838*/ 	.word	0x00025aa0
        /*683c*/ 	.word	0x00000006
        /*6840*/ 	.word	0x00000000
        /*6844*/ 	.short	0x010a
        /*6846*/ 	.byte	0x3f
	.zero		1


	//   ....[33]....
        /*6848*/ 	.word	0x00025b30
        /*684c*/ 	.word	0x00000003
        /*6850*/ 	.word	0x00000000
        /*6854*/ 	.short	0x010a
        /*6856*/ 	.byte	0x3f
	.zero		1


	//   ....[34]....
        /*6858*/ 	.word	0x00025ba0
        /*685c*/ 	.word	0x00000003
        /*6860*/ 	.word	0x00000000
        /*6864*/ 	.short	0x010a
        /*6866*/ 	.byte	0x3f
	.zero		1


	//   ....[35]....
        /*6868*/ 	.word	0x00025c10
        /*686c*/ 	.word	0x00000000
        /*6870*/ 	.word	0x00000000
        /*6874*/ 	.short	0x010a
        /*6876*/ 	.byte	0x3f
	.zero		1


	//   ....[36]....
        /*6878*/ 	.word	0x00025cf0
        /*687c*/ 	.word	0x00000010
        /*6880*/ 	.word	0x00000040
        /*6884*/ 	.short	0x010a
        /*6886*/ 	.byte	0x3f
	.zero		1


	//   ....[37]....
        /*6888*/ 	.word	0x00025dc0
        /*688c*/ 	.word	0x00000005
        /*6890*/ 	.word	0x00000000
        /*6894*/ 	.short	0x010a
        /*6896*/ 	.byte	0x3f
	.zero		1


	//   ....[38]....
        /*6898*/ 	.word	0x00025e10
        /*689c*/ 	.word	0x00000007
        /*68a0*/ 	.word	0x00000000
        /*68a4*/ 	.short	0x010a
        /*68a6*/ 	.byte	0x3f
	.zero		1


	//   ....[39]....
        /*68a8*/ 	.word	0x00025e60
        /*68ac*/ 	.word	0x00000006
        /*68b0*/ 	.word	0x00000000
        /*68b4*/ 	.short	0x010a
        /*68b6*/ 	.byte	0x3f
	.zero		1


	//   ....[40]....
        /*68b8*/ 	.word	0x00025eb0
        /*68bc*/ 	.word	0x00000009
        /*68c0*/ 	.word	0x00000000
        /*68c4*/ 	.short	0x010a
        /*68c6*/ 	.byte	0x3f
	.zero		1


	//   ....[41]....
        /*68c8*/ 	.word	0x00025f00
        /*68cc*/ 	.word	0x00000006
        /*68d0*/ 	.word	0x00000000
        /*68d4*/ 	.short	0x010a
        /*68d6*/ 	.byte	0x3f
	.zero		1


	//   ....[42]....
        /*68d8*/ 	.word	0x00025f50
        /*68dc*/ 	.word	0x00000009
        /*68e0*/ 	.word	0x00000000
        /*68e4*/ 	.short	0x010a
        /*68e6*/ 	.byte	0x3f
	.zero		1


	//   ....[43]....
        /*68e8*/ 	.word	0x00025fa0
        /*68ec*/ 	.word	0x00000006
        /*68f0*/ 	.word	0x00000000
        /*68f4*/ 	.short	0x010a
        /*68f6*/ 	.byte	0x3f
	.zero		1


	//----- nvinfo : EIATTR_NUM_MBARRIERS
	.align		4
.L_30:
        /*68f8*/ 	.byte	0x03, 0x38
        /*68fa*/ 	.short	0x0012


	//----- nvinfo : EIATTR_EXIT_INSTR_OFFSETS
	.align		4
        /*68fc*/ 	.byte	0x04, 0x1c
        /*68fe*/ 	.short	(.L_32 - .L_31)


	//   ....[0]....
.L_31:
        /*6900*/ 	.word	0x00000a80


	//   ....[1]....
        /*6904*/ 	.word	0x00001320


	//   ....[2]....
        /*6908*/ 	.word	0x000242e0


	//   ....[3]....
        /*690c*/ 	.word	0x00024880


	//   ....[4]....
        /*6910*/ 	.word	0x00025b80


	//----- nvinfo : EIATTR_MAX_THREADS
	.align		4
.L_32:
        /*6914*/ 	.byte	0x04, 0x05
        /*6916*/ 	.short	(.L_34 - .L_33)
.L_33:
        /*6918*/ 	.word	0x00000180
        /*691c*/ 	.word	0x00000001
        /*6920*/ 	.word	0x00000001


	//----- nvinfo : EIATTR_CRS_STACK_SIZE
	.align		4
.L_34:
        /*6924*/ 	.byte	0x04, 0x1e
        /*6926*/ 	.short	(.L_36 - .L_35)
.L_35:
        /*6928*/ 	.word	0x00000000


	//----- nvinfo : EIATTR_CBANK_PARAM_SIZE
	.align		4
.L_36:
        /*692c*/ 	.byte	0x03, 0x19
        /*692e*/ 	.short	0x0470


	//----- nvinfo : EIATTR_PARAM_CBANK
	.align		4
        /*6930*/ 	.byte	0x04, 0x0a
        /*6932*/ 	.short	(.L_38 - .L_37)
	.align		4
.L_37:
        /*6934*/ 	.word	index@(.nv.constant0._ZN7cutlass13device_kernelINS_4gemm6kernel13GemmUniversalIN4cute5tupleIJiiiiEEENS1_10collective13CollectiveMmaINS1_37MainloopSm90TmaGmmaWarpSpecializedFP8ILi8ENS5_IJNS4_1CILi2EEENSA_ILi1EEESC_EEENS1_35KernelTmaWarpSpecializedCooperativeEEENS5_IJNSA_ILi192EEENSA_ILi256EEENSA_ILi64EEEEEENS_12float_e4m3_tENS5_IJlSC_lEEESK_SL_NS4_8TiledMMAINS4_8MMA_AtomIJNS4_4SM904GMMA31MMA_64x256x32_F32E4M3E4M3_SS_TNILNSP_7ScaleInE1ELSR_1EEEEEENS4_6LayoutISD_NS5_IJSC_NSA_ILi0EEESV_EEEEENS5_IJNS4_10UnderscoreESY_SY_EEEEENS4_13SM90_TMA_LOADENS4_14ComposedLayoutINS4_7SwizzleILi2ELi4ELi3EEENS4_18smem_ptr_flag_bitsILi8EEENSU_INS5_IJNSA_ILi8EEESI_EEENS5_IJSI_SC_EEEEEEEvNS4_8identityENS4_23SM90_TMA_LOAD_MULTICASTES1B_vS1C_EENS_8epilogue10collective6detail29Sm90TmaWarpSpecializedAdapterINS1G_15DefaultEpilogueISK_SL_SL_NS1F_6thread17LinearCombinationISK_Li1EffLNS1K_9ScaleType4KindE0ELNS_15FloatRoundStyleE2ESK_EENS1_15EpilogueDefaultEEEEEvvEEEEvNT_6ParamsE)
        /*6938*/ 	.short	0x0210
        /*693a*/ 	.short	0x0470


	//----- nvinfo : EIATTR_SW_WAR
	.align		4
.L_38:
        /*693c*/ 	.byte	0x04, 0x36
        /*693e*/ 	.short	(.L_40 - .L_39)
.L_39:
        /*6940*/ 	.word	0x00000008
.L_40:


//--------------------- .nv.callgraph             --------------------------
	.section	.nv.callgraph,"",@"SHT_CUDA_CALLGRAPH"
	.align	4
	.sectionentsize	8
	.align		4
        /*0000*/ 	.word	0x00000000
	.align		4
        /*0004*/ 	.word	0xffffffff
	.align		4
        /*0008*/ 	.word	0x00000000
	.align		4
        /*000c*/ 	.word	0xfffffffe
	.align		4
        /*0010*/ 	.word	0x00000000
	.align		4
        /*0014*/ 	.word	0xfffffffd
	.align		4
        /*0018*/ 	.word	0x00000000
	.align		4
        /*001c*/ 	.word	0xfffffffc


//--------------------- .nv.constant4             --------------------------
	.section	.nv.constant4,"a",@progbits
	.align	8
	.align		8
.nv.constant4:
        /*0000*/ 	.dword	_ZN39_INTERNAL_924eb070_4_k_cu_9fd29cf0_92684cuda3std3__45__cpo5beginE
	.align		8
        /*0008*/ 	.dword	_ZN39_INTERNAL_924eb070_4_k_cu_9fd29cf0_92684cuda3std3__45__cpo3endE
	.align		8
        /*0010*/ 	.dword	_ZN39_INTERNAL_924eb070_4_k_cu_9fd29cf0_92684cuda3std3__45__cpo6cbeginE
	.align		8
        /*0018*/ 	.dword	_ZN39_INTERNAL_924eb070_4_k_cu_9fd29cf0_92684cuda3std3__45__cpo4cendE
	.align		8
        /*0020*/ 	.dword	_ZN39_INTERNAL_924eb070_4_k_cu_9fd29cf0_92684cuda3std3__441_GLOBAL__N__924eb070_4_k_cu_9fd29cf0_92686ignoreE
	.align		8
        /*0028*/ 	.dword	_ZN39_INTERNAL_924eb070_4_k_cu_9fd29cf0_92684cuda3std3__419piecewise_constructE
	.align		8
        /*0030*/ 	.dword	_ZN39_INTERNAL_924eb070_4_k_cu_9fd29cf0_92684cuda3std3__48in_placeE
	.align		8
        /*0038*/ 	.dword	_ZN39_INTERNAL_924eb070_4_k_cu_9fd29cf0_92684cuda3std6ranges3__45__cpo4swapE
	.align		8
        /*0040*/ 	.dword	_ZN39_INTERNAL_924eb070_4_k_cu_9fd29cf0_92684cuda3std6ranges3__45__cpo9iter_moveE
	.align		8
        /*0048*/ 	.dword	_ZN39_INTERNAL_924eb070_4_k_cu_9fd29cf0_92684cute7productE
	.align		8
        /*0050*/ 	.dword	_ZN39_INTERNAL_924eb070_4_k_cu_9fd29cf0_92684cute1_E


//--------------------- .text._ZN7cutlass13device_kernelINS_4gemm6kernel13GemmUniversalIN4cute5tupleIJiiiiEEENS1_10collective13CollectiveMmaINS1_37MainloopSm90TmaGmmaWarpSpecializedFP8ILi8ENS5_IJNS4_1CILi2EEENSA_ILi1EEESC_EEENS1_35KernelTmaWarpSpecializedCooperativeEEENS5_IJNSA_ILi192EEENSA_ILi256EEENSA_ILi64EEEEEENS_12float_e4m3_tENS5_IJlSC_lEEESK_SL_NS4_8TiledMMAINS4_8MMA_AtomIJNS4_4SM904GMMA31MMA_64x256x32_F32E4M3E4M3_SS_TNILNSP_7ScaleInE1ELSR_1EEEEEENS4_6LayoutISD_NS5_IJSC_NSA_ILi0EEESV_EEEEENS5_IJNS4_10UnderscoreESY_SY_EEEEENS4_13SM90_TMA_LOADENS4_14ComposedLayoutINS4_7SwizzleILi2ELi4ELi3EEENS4_18smem_ptr_flag_bitsILi8EEENSU_INS5_IJNSA_ILi8EEESI_EEENS5_IJSI_SC_EEEEEEEvNS4_8identityENS4_23SM90_TMA_LOAD_MULTICASTES1B_vS1C_EENS_8epilogue10collective6detail29Sm90TmaWarpSpecializedAdapterINS1G_15DefaultEpilogueISK_SL_SL_NS1F_6thread17LinearCombinationISK_Li1EffLNS1K_9ScaleType4KindE0ELNS_15FloatRoundStyleE2ESK_EENS1_15EpilogueDefaultEEEEEvvEEEEvNT_6ParamsE --------------------------
	.section	.text._ZN7cutlass13device_kernelINS_4gemm6kernel13GemmUniversalIN4cute5tupleIJiiiiEEENS1_10collective13CollectiveMmaINS1_37MainloopSm90TmaGmmaWarpSpecializedFP8ILi8ENS5_IJNS4_1CILi2EEENSA_ILi1EEESC_EEENS1_35KernelTmaWarpSpecializedCooperativeEEENS5_IJNSA_ILi192EEENSA_ILi256EEENSA_ILi64EEEEEENS_12float_e4m3_tENS5_IJlSC_lEEESK_SL_NS4_8TiledMMAINS4_8MMA_AtomIJNS4_4SM904GMMA31MMA_64x256x32_F32E4M3E4M3_SS_TNILNSP_7ScaleInE1ELSR_1EEEEEENS4_6LayoutISD_NS5_IJSC_NSA_ILi0EEESV_EEEEENS5_IJNS4_10UnderscoreESY_SY_EEEEENS4_13SM90_TMA_LOADENS4_14ComposedLayoutINS4_7SwizzleILi2ELi4ELi3EEENS4_18smem_ptr_flag_bitsILi8EEENSU_INS5_IJNSA_ILi8EEESI_EEENS5_IJSI_SC_EEEEEEEvNS4_8identityENS4_23SM90_TMA_LOAD_MULTICASTES1B_vS1C_EENS_8epilogue10collective6detail29Sm90TmaWarpSpecializedAdapterINS1G_15DefaultEpilogueISK_SL_SL_NS1F_6thread17LinearCombinationISK_Li1EffLNS1K_9ScaleType4KindE0ELNS_15FloatRoundStyleE2ESK_EENS1_15EpilogueDefaultEEEEEvvEEEEvNT_6ParamsE,"ax",@progbits
	.align	128
.text._ZN7cutlass13device_kernelINS_4gemm6kernel13GemmUniversalIN4cute5tupleIJiiiiEEENS1_10collective13CollectiveMmaINS1_37MainloopSm90TmaGmmaWarpSpecializedFP8ILi8ENS5_IJNS4_1CILi2EEENSA_ILi1EEESC_EEENS1_35KernelTmaWarpSpecializedCooperativeEEENS5_IJNSA_ILi192EEENSA_ILi256EEENSA_ILi64EEEEEENS_12float_e4m3_tENS5_IJlSC_lEEESK_SL_NS4_8TiledMMAINS4_8MMA_AtomIJNS4_4SM904GMMA31MMA_64x256x32_F32E4M3E4M3_SS_TNILNSP_7ScaleInE1ELSR_1EEEEEENS4_6LayoutISD_NS5_IJSC_NSA_ILi0EEESV_EEEEENS5_IJNS4_10UnderscoreESY_SY_EEEEENS4_13SM90_TMA_LOADENS4_14ComposedLayoutINS4_7SwizzleILi2ELi4ELi3EEENS4_18smem_ptr_flag_bitsILi8EEENSU_INS5_IJNSA_ILi8EEESI_EEENS5_IJSI_SC_EEEEEEEvNS4_8identityENS4_23SM90_TMA_LOAD_MULTICASTES1B_vS1C_EENS_8epilogue10collective6detail29Sm90TmaWarpSpecializedAdapterINS1G_15DefaultEpilogueISK_SL_SL_NS1F_6thread17LinearCombinationISK_Li1EffLNS1K_9ScaleType4KindE0ELNS_15FloatRoundStyleE2ESK_EENS1_15EpilogueDefaultEEEEEvvEEEEvNT_6ParamsE:
        .type           _ZN7cutlass13device_kernelINS_4gemm6kernel13GemmUniversalIN4cute5tupleIJiiiiEEENS1_10collective13CollectiveMmaINS1_37MainloopSm90TmaGmmaWarpSpecializedFP8ILi8ENS5_IJNS4_1CILi2EEENSA_ILi1EEESC_EEENS1_35KernelTmaWarpSpecializedCooperativeEEENS5_IJNSA_ILi192EEENSA_ILi256EEENSA_ILi64EEEEEENS_12float_e4m3_tENS5_IJlSC_lEEESK_SL_NS4_8TiledMMAINS4_8MMA_AtomIJNS4_4SM904GMMA31MMA_64x256x32_F32E4M3E4M3_SS_TNILNSP_7ScaleInE1ELSR_1EEEEEENS4_6LayoutISD_NS5_IJSC_NSA_ILi0EEESV_EEEEENS5_IJNS4_10UnderscoreESY_SY_EEEEENS4_13SM90_TMA_LOADENS4_14ComposedLayoutINS4_7SwizzleILi2ELi4ELi3EEENS4_18smem_ptr_flag_bitsILi8EEENSU_INS5_IJNSA_ILi8EEESI_EEENS5_IJSI_SC_EEEEEEEvNS4_8identityENS4_23SM90_TMA_LOAD_MULTICASTES1B_vS1C_EENS_8epilogue10collective6detail29Sm90TmaWarpSpecializedAdapterINS1G_15DefaultEpilogueISK_SL_SL_NS1F_6thread17LinearCombinationISK_Li1EffLNS1K_9ScaleType4KindE0ELNS_15FloatRoundStyleE2ESK_EENS1_15EpilogueDefaultEEEEEvvEEEEvNT_6ParamsE,@function
        .size           _ZN7cutlass13device_kernelINS_4gemm6kernel13GemmUniversalIN4cute5tupleIJiiiiEEENS1_10collective13CollectiveMmaINS1_37MainloopSm90TmaGmmaWarpSpecializedFP8ILi8ENS5_IJNS4_1CILi2EEENSA_ILi1EEESC_EEENS1_35KernelTmaWarpSpecializedCooperativeEEENS5_IJNSA_ILi192EEENSA_ILi256EEENSA_ILi64EEEEEENS_12float_e4m3_tENS5_IJlSC_lEEESK_SL_NS4_8TiledMMAINS4_8MMA_AtomIJNS4_4SM904GMMA31MMA_64x256x32_F32E4M3E4M3_SS_TNILNSP_7ScaleInE1ELSR_1EEEEEENS4_6LayoutISD_NS5_IJSC_NSA_ILi0EEESV_EEEEENS5_IJNS4_10UnderscoreESY_SY_EEEEENS4_13SM90_TMA_LOADENS4_14ComposedLayoutINS4_7SwizzleILi2ELi4ELi3EEENS4_18smem_ptr_flag_bitsILi8EEENSU_INS5_IJNSA_ILi8EEESI_EEENS5_IJSI_SC_EEEEEEEvNS4_8identityENS4_23SM90_TMA_LOAD_MULTICASTES1B_vS1C_EENS_8epilogue10collective6detail29Sm90TmaWarpSpecializedAdapterINS1G_15DefaultEpilogueISK_SL_SL_NS1F_6thread17LinearCombinationISK_Li1EffLNS1K_9ScaleType4KindE0ELNS_15FloatRoundStyleE2ESK_EENS1_15EpilogueDefaultEEEEEvvEEEEvNT_6ParamsE,(.L_x_597 - _ZN7cutlass13device_kernelINS_4gemm6kernel13GemmUniversalIN4cute5tupleIJiiiiEEENS1_10collective13CollectiveMmaINS1_37MainloopSm90TmaGmmaWarpSpecializedFP8ILi8ENS5_IJNS4_1CILi2EEENSA_ILi1EEESC_EEENS1_35KernelTmaWarpSpecializedCooperativeEEENS5_IJNSA_ILi192EEENSA_ILi256EEENSA_ILi64EEEEEENS_12float_e4m3_tENS5_IJlSC_lEEESK_SL_NS4_8TiledMMAINS4_8MMA_AtomIJNS4_4SM904GMMA31MMA_64x256x32_F32E4M3E4M3_SS_TNILNSP_7ScaleInE1ELSR_1EEEEEENS4_6LayoutISD_NS5_IJSC_NSA_ILi0EEESV_EEEEENS5_IJNS4_10UnderscoreESY_SY_EEEEENS4_13SM90_TMA_LOADENS4_14ComposedLayoutINS4_7SwizzleILi2ELi4ELi3EEENS4_18smem_ptr_flag_bitsILi8EEENSU_INS5_IJNSA_ILi8EEESI_EEENS5_IJSI_SC_EEEEEEEvNS4_8identityENS4_23SM90_TMA_LOAD_MULTICASTES1B_vS1C_EENS_8epilogue10collective6detail29Sm90TmaWarpSpecializedAdapterINS1G_15DefaultEpilogueISK_SL_SL_NS1F_6thread17LinearCombinationISK_Li1EffLNS1K_9ScaleType4KindE0ELNS_15FloatRoundStyleE2ESK_EENS1_15EpilogueDefaultEEEEEvvEEEEvNT_6ParamsE)
        .other          _ZN7cutlass13device_kernelINS_4gemm6kernel13GemmUniversalIN4cute5tupleIJiiiiEEENS1_10collective13CollectiveMmaINS1_37MainloopSm90TmaGmmaWarpSpecializedFP8ILi8ENS5_IJNS4_1CILi2EEENSA_ILi1EEESC_EEENS1_35KernelTmaWarpSpecializedCooperativeEEENS5_IJNSA_ILi192EEENSA_ILi256EEENSA_ILi64EEEEEENS_12float_e4m3_tENS5_IJlSC_lEEESK_SL_NS4_8TiledMMAINS4_8MMA_AtomIJNS4_4SM904GMMA31MMA_64x256x32_F32E4M3E4M3_SS_TNILNSP_7ScaleInE1ELSR_1EEEEEENS4_6LayoutISD_NS5_IJSC_NSA_ILi0EEESV_EEEEENS5_IJNS4_10UnderscoreESY_SY_EEEEENS4_13SM90_TMA_LOADENS4_14ComposedLayoutINS4_7SwizzleILi2ELi4ELi3EEENS4_18smem_ptr_flag_bitsILi8EEENSU_INS5_IJNSA_ILi8EEESI_EEENS5_IJSI_SC_EEEEEEEvNS4_8identityENS4_23SM90_TMA_LOAD_MULTICASTES1B_vS1C_EENS_8epilogue10collective6detail29Sm90TmaWarpSpecializedAdapterINS1G_15DefaultEpilogueISK_SL_SL_NS1F_6thread17LinearCombinationISK_Li1EffLNS1K_9ScaleType4KindE0ELNS_15FloatRoundStyleE2ESK_EENS1_15EpilogueDefaultEEEEEvvEEEEvNT_6ParamsE,@"STO_CUDA_ENTRY STV_DEFAULT"
_ZN7cutlass13device_kernelINS_4gemm6kernel13GemmUniversalIN4cute5tupleIJiiiiEEENS1_10collective13CollectiveMmaINS1_37MainloopSm90TmaGmmaWarpSpecializedFP8ILi8ENS5_IJNS4_1CILi2EEENSA_ILi1EEESC_EEENS1_35KernelTmaWarpSpecializedCooperativeEEENS5_IJNSA_ILi192EEENSA_ILi256EEENSA_ILi64EEEEEENS_12float_e4m3_tENS5_IJlSC_lEEESK_SL_NS4_8TiledMMAINS4_8MMA_AtomIJNS4_4SM904GMMA31MMA_64x256x32_F32E4M3E4M3_SS_TNILNSP_7ScaleInE1ELSR_1EEEEEENS4_6LayoutISD_NS5_IJSC_NSA_ILi0EEESV_EEEEENS5_IJNS4_10UnderscoreESY_SY_EEEEENS4_13SM90_TMA_LOADENS4_14ComposedLayoutINS4_7SwizzleILi2ELi4ELi3EEENS4_18smem_ptr_flag_bitsILi8EEENSU_INS5_IJNSA_ILi8EEESI_EEENS5_IJSI_SC_EEEEEEEvNS4_8identityENS4_23SM90_TMA_LOAD_MULTICASTES1B_vS1C_EENS_8epilogue10collective6detail29Sm90TmaWarpSpecializedAdapterINS1G_15DefaultEpilogueISK_SL_SL_NS1F_6thread17LinearCombinationISK_Li1EffLNS1K_9ScaleType4KindE0ELNS_15FloatRoundStyleE2ESK_EENS1_15EpilogueDefaultEEEEEvvEEEEvNT_6ParamsE:
[----:B------:R-:W0:Y:S02]  /*0000*/  LDC R1, c[0x0][0x28] ;  /* 0x00000a00ff017b82 */ /* 0x000e240000000800 */
[----:B0-----:R-:W-:Y:S01]  /*0010*/  VIADD R1, R1, 0xfffff768 ;  /* 0xfffff76801017836 */ /* 0x001fe20000000000 */
[----:B------:R-:W0:Y:S01]  /*0020*/  S2R R4, SR_TID.X ;  /* 0x0000000000047919 */ /* 0x000e220000002100 */
[----:B------:R-:W-:Y:S01]  /*0030*/  ELECT P0, URZ, PT ;  /* 0x00000000003f782f */ /* 0x000fe20003800000 */
[----:B------:R-:W-:Y:S01]  /*0040*/  BSSY B0, `(.L_x_0) ;  /* 0x0000015000007945 */ /* 0x000fe20003800000 */
[--C-:B0-----:R-:W-:Y:S02]  /*0050*/  SHF.R.U32.HI R0, RZ, 0x5, R4.reuse ;  /* 0x00000005ff007819 */ /* 0x101fe40000011604 */
[----:B------:R-:W-:-:S03]  /*0060*/  SHF.R.U32.HI R2, RZ, 0x7, R4 ;  /* 0x00000007ff027819 */ /* 0x000fc60000011604 */
[----:B------:R-:W0:Y:S04]  /*0070*/  SHFL.IDX PT, R3, R0, RZ, 0x1f ;  /* 0x00001fff00037589 */ /* 0x000e2800000e0000 */
[----:B------:R-:W1:Y:S01]  /*0080*/  SHFL.IDX PT, R2, R2, RZ, 0x1f ;  /* 0x00001fff02027589 */ /* 0x000e6200000e0000 */
[----:B0-----:R-:W-:Y:S02]  /*0090*/  R2UR UR4, R3 ;  /* 0x00000000030472ca */ /* 0x001fe400000e0000 */
[----:B-1----:R-:W-:-:S11]  /*00a0*/  R2UR UR6, R2 ;  /* 0x00000000020672ca */ /* 0x002fd600000e0000 */
[----:B------:R-:W-:Y:S02]  /*00b0*/  USHF.R.S32.HI UR5, URZ, 0x1f, UR4 ;  /* 0x0000001f3f057899 */ /* 0x000fe40008011404 */
[----:B------:R-:W-:Y:S02]  /*00c0*/  ISETP.NE.OR P0, PT, RZ, UR4, !P0 ;  /* 0x00000004ff007c0c */ /* 0x000fe4000c705670 */
[----:B------:R-:W-:-:S04]  /*00d0*/  ULEA.HI UR5, UR5, UR4, URZ, 0x2 ;  /* 0x0000000405057291 */ /* 0x000fc8000f8f103f */
[----:B------:R-:W-:-:S04]  /*00e0*/  ULOP3.LUT UR5, UR5, 0xfffffffc, URZ, 0xc0, !UPT ;  /* 0xfffffffc05057892 */ /* 0x000fc8000f8ec03f */
[----:B------:R-:W-:-:S03]  /*00f0*/  UIADD3 UR8, UR4, -UR5, URZ ;  /* 0x8000000504087290 */ /* 0x000fc6000fffe03f */
[----:B------:R-:W-:Y:S09]  /*0100*/  @P0 BRA `(.L_x_1) ;  /* 0x0000000000200947 */ /* 0x000ff20003800000 */
[----:B------:R-:W-:Y:S02]  /*0110*/  ULDC.64 UR4, c[0x0][0x198] ;  /* 0x0000660000047ab9 */ /* 0x000fe40000000a00 */
[----:B------:R-:W-:Y:S02]  /*0120*/  UIADD3 UR10, UP0, UR4, 0xf0, URZ ;  /* 0x000000f0040a7890 */ /* 0x000fe4000ff1e03f */
[----:B------:R-:W-:Y:S02]  /*0130*/  UIADD3 UR4, UP1, UR4, 0x1f0, URZ ;  /* 0x000001f004047890 */ /* 0x000fe4000ff3e03f */
[----:B------:R-:W-:Y:S02]  /*0140*/  UIADD3.X UR11, URZ, UR5, URZ, UP0, !UPT ;  /* 0x000000053f0b7290 */ /* 0x000fe400087fe43f */
[----:B------:R-:W-:-:S07]  /*0150*/  UIADD3.X UR5, URZ, UR5, URZ, UP1, !UPT ;  /* 0x000000053f057290 */ /* 0x000fce0008ffe43f */
[----:B------:R0:W-:Y:S02]  /*0160*/  UTMACCTL.PF [UR10] ;  /* 0x000000000a0079b9 */ /* 0x0001e40008040000 */
[----:B------:R0:W-:Y:S02]  /*0170*/  UTMACCTL.PF [UR4] ;  /* 0x00000000040079b9 */ /* 0x0001e40008040000 */
[----:B0-----:R-:W-:Y:S01]  /*0180*/  NOP ;  /* 0x0000000000007918 */ /* 0x001fe20000000000 */
.L_x_1:
[----:B------:R-:W-:Y:S05]  /*0190*/  BSYNC B0 ;  /* 0x0000000000007941 */ /* 0x000fea0003800000 */
.L_x_0:
[----:B------:R-:W0:Y:S01]  /*01a0*/  SHFL.IDX PT, R3, R0, RZ, 0x1f ;  /* 0x00001fff00037589 */ /* 0x000e2200000e0000 */
[----:B------:R-:W-:Y:S01]  /*01b0*/  UISETP.NE.AND UP0, UPT, UR8, 0x3, UPT ;  /* 0x000000030800788c */ /* 0x000fe2000bf05270 */
[----:B------:R-:W-:Y:S01]  /*01c0*/  ISETP.NE.AND P1, PT, RZ, UR6, PT ;  /* 0x00000006ff007c0c */ /* 0x000fe2000bf25270 */
[----:B------:R-:W-:Y:S02]  /*01d0*/  UIADD3 UR10, UR6, -0x1, URZ ;  /* 0xffffffff060a7890 */ /* 0x000fe4000fffe03f */
[----:B------:R-:W-:Y:S02]  /*01e0*/  UISETP.EQ.OR UP0, UPT, UR8, URZ, !UP0 ;  /* 0x0000003f0800728c */ /* 0x000fe4000c702670 */
[----:B------:R-:W-:Y:S02]  /*01f0*/  UISETP.GE.U32.AND UP1, UPT, UR10, 0x2, UPT ;  /* 0x000000020a00788c */ /* 0x000fe4000bf26070 */
[----:B------:R-:W-:-:S04]  /*0200*/  UISETP.EQ.AND UP0, UPT, UR6, URZ, UP0 ;  /* 0x0000003f0600728c */ /* 0x000fc80008702270 */
[----:B------:R-:W-:-:S04]  /*0210*/  USEL UR13, URZ, 0x1, !UP0 ;  /* 0x000000013f0d7887 */ /* 0x000fc8000c000000 */
[----:B------:R-:W-:Y:S01]  /*0220*/  USEL UR13, UR13, 0x2, UP1 ;  /* 0x000000020d0d7887 */ /* 0x000fe20008800000 */
[----:B0-----:R-:W-:-:S13]  /*0230*/  ISETP.NE.AND P0, PT, R3, RZ, PT ;  /* 0x000000ff0300720c */ /* 0x001fda0003f05270 */
[----:B------:R-:W-:Y:S05]  /*0240*/  @P0 BRA `(.L_x_2) ;  /* 0x0000000000840947 */ /* 0x000fea0003800000 */
[----:B------:R-:W-:Y:S01]  /*0250*/  ELECT P0, URZ, PT ;  /* 0x00000000003f782f */ /* 0x000fe20003800000 */
[----:B------:R-:W-:-:S12]  /*0260*/  BSSY B0, `(.L_x_2) ;  /* 0x000001f000007945 */ /* 0x000fd80003800000 */
[----:B------:R-:W-:Y:S05]  /*0270*/  @!P0 BRA `(.L_x_3) ;  /* 0x0000000000748947 */ /* 0x000fea0003800000 */
[----:B------:R-:W0:Y:S01]  /*0280*/  S2UR UR9, SR_CgaCtaId ;  /* 0x00000000000979c3 */ /* 0x000e220000008800 */
[----:B------:R-:W-:Y:S01]  /*0290*/  UMOV UR4, 0x400 ;  /* 0x0000040000047882 */ /* 0x000fe20000000000 */
[----:B------:R-:W-:Y:S01]  /*02a0*/  UMOV UR5, 0x1 ;  /* 0x0000000100057882 */ /* 0x000fe20000000000 */
[----:B------:R-:W-:Y:S02]  /*02b0*/  UMOV UR6, 0x4 ;  /* 0x0000000400067882 */ /* 0x000fe40000000000 */
[----:B------:R-:W-:-:S04]  /*02c0*/  UIADD3 UR6, -UR6, 0x100000, URZ ;  /* 0x0010000006067890 */ /* 0x000fc8000fffe13f */
[----:B------:R-:W-:Y:S02]  /*02d0*/  USHF.L.U32 UR7, UR6, 0xb, URZ ;  /* 0x0000000b06077899 */ /* 0x000fe4000800063f */
[----:B------:R-:W-:Y:S02]  /*02e0*/  USHF.L.U32 UR6, UR6, 0x1, URZ ;  /* 0x0000000106067899 */ /* 0x000fe4000800063f */
[----:B0-----:R-:W-:Y:S02]  /*02f0*/  ULEA UR9, UR9, UR4, 0x18 ;  /* 0x0000000409097291 */ /* 0x001fe4000f8ec03f */
[----:B------:R-:W-:-:S04]  /*0300*/  UIADD3 UR4, -UR5, 0x100000, URZ ;  /* 0x0010000005047890 */ /* 0x000fc8000fffe13f */
[----:B------:R-:W-:Y:S02]  /*0310*/  USHF.L.U32 UR5, UR4, 0xb, URZ ;  /* 0x0000000b04057899 */ /* 0x000fe4000800063f */
[----:B------:R-:W-:Y:S01]  /*0320*/  USHF.L.U32 UR4, UR4, 0x1, URZ ;  /* 0x0000000104047899 */ /* 0x000fe2000800063f */
[----:B------:R-:W0:Y:S11]  /*0330*/  FENCE.VIEW.ASYNC.S ;  /* 0x00000000000073c6 */ /* 0x000e360000000000 */
[----:B0-----:R0:W1:Y:S01]  /*0340*/  SYNCS.EXCH.64 URZ, [UR9], UR4 ;  /* 0x00000004093f75b2 */ /* 0x0010620008000100 */
[----:B------:R0:W2:Y:S01]  /*0350*/  SYNCS.EXCH.64 URZ, [UR9+0x40], UR6 ;  /* 0x00004006093f75b2 */ /* 0x0000a20008000100 */
[----:B------:R0:W3:Y:S01]  /*0360*/  SYNCS.EXCH.64 URZ, [UR9+0x8], UR4 ;  /* 0x00000804093f75b2 */ /* 0x0000e20008000100 */
[----:B------:R0:W4:Y:S01]  /*0370*/  SYNCS.EXCH.64 URZ, [UR9+0x48], UR6 ;  /* 0x00004806093f75b2 */ /* 0x0001220008000100 */
[----:B------:R0:W0:Y:S01]  /*0380*/  SYNCS.EXCH.64 URZ, [UR9+0x10], UR4 ;  /* 0x00001004093f75b2 */ /* 0x0000220008000100 */
        /* <DEDUP_REMOVED lines=11> */
[----:B------:R-:W-:Y:S01]  /*0440*/  NOP ;  /* 0x0000000000007918 */ /* 0x000fe20000000000 */
.L_x_3:
[----:B0-----:R-:W-:Y:S05]  /*0450*/  BSYNC B0 ;  /* 0x0000000000007941 */ /* 0x001fea0003800000 */
.L_x_2:
[----:B------:R-:W-:Y:S01]  /*0460*/  SHF.R.S32.HI R2, RZ, 0x1f, R4 ;  /* 0x0000001fff027819 */ /* 0x000fe20000011404 */
[----:B------:R-:W0:Y:S01]  /*0470*/  SHFL.IDX PT, R0, R0, RZ, 0x1f ;  /* 0x00001fff00007589 */ /* 0x000e2200000e0000 */
[----:B------:R-:W5:Y:S01]  /*0480*/  S2UR UR9, SR_CTAID.X ;  /* 0x00000000000979c3 */ /* 0x000f620000002500 */
[----:B------:R-:W-:Y:S02]  /*0490*/  ELECT P0, URZ, PT ;  /* 0x00000000003f782f */ /* 0x000fe40003800000 */
[----:B------:R-:W-:Y:S01]  /*04a0*/  LEA.HI R2, R2, R4, RZ, 0x7 ;  /* 0x0000000402027211 */ /* 0x000fe200078f38ff */
[----:B------:R-:W-:Y:S01]  /*04b0*/  ULDC UR4, c[0x0][0x150] ;  /* 0x0000540000047ab9 */ /* 0x000fe20000000800 */
[----:B------:R-:W-:Y:S01]  /*04c0*/  SHF.R.S32.HI R6, RZ, 0x1f, R3 ;  /* 0x0000001fff067819 */ /* 0x000fe20000011403 */
[----:B------:R-:W-:Y:S01]  /*04d0*/  NOP ;  /* 0x0000000000007918 */ /* 0x000fe20000000000 */
[----:B------:R-:W-:Y:S01]  /*04e0*/  LOP3.LUT R2, R2, 0xffffff80, RZ, 0xc0, !PT ;  /* 0xffffff8002027812 */ /* 0x000fe200078ec0ff */
[----:B------:R-:W-:Y:S01]  /*04f0*/  NOP ;  /* 0x0000000000007918 */ /* 0x000fe20000000000 */
[----:B------:R-:W-:Y:S01]  /*0500*/  LEA.HI R6, R6, R3, RZ, 0x2 ;  /* 0x0000000306067211 */ /* 0x000fe200078f10ff */
[----:B------:R-:W1:Y:S02]  /*0510*/  LDC R8, c[0x0][0x144] ;  /* 0x00005100ff087b82 */ /* 0x000e640000000800 */
[----:B------:R-:W-:Y:S01]  /*0520*/  IMAD.IADD R4, R4, 0x1, -R2 ;  /* 0x0000000104047824 */ /* 0x000fe200078e0a02 */
[----:B------:R-:W-:Y:S01]  /*0530*/  LOP3.LUT R6, R6, 0x3ffffffc, RZ, 0xc0, !PT ;  /* 0x3ffffffc06067812 */ /* 0x000fe200078ec0ff */
[----:B------:R-:W2:Y:S03]  /*0540*/  S2R R2, SR_CTAID.Y ;  /* 0x0000000000027919 */ /* 0x000ea60000002600 */
[----:B------:R-:W-:Y:S01]  /*0550*/  SHF.R.S32.HI R5, RZ, 0x1f, R4 ;  /* 0x0000001fff057819 */ /* 0x000fe20000011404 */
[----:B------:R-:W-:Y:S01]  /*0560*/  IMAD.IADD R6, R3, 0x1, -R6 ;  /* 0x0000000103067824 */ /* 0x000fe200078e0a06 */
[----:B------:R-:W3:Y:S02]  /*0570*/  LDC R15, c[0x0][0x148] ;  /* 0x00005200ff0f7b82 */ /* 0x000ee40000000800 */
[----:B------:R-:W-:-:S02]  /*0580*/  LEA.HI R5, R5, R4, RZ, 0x3 ;  /* 0x0000000405057211 */ /* 0x000fc400078f18ff */
[----:B0-----:R-:W-:Y:S02]  /*0590*/  ISETP.NE.OR P0, PT, R0, RZ, !P0 ;  /* 0x000000ff0000720c */ /* 0x001fe40004705670 */
[--C-:B------:R-:W-:Y:S02]  /*05a0*/  SHF.R.S32.HI R0, RZ, 0x3, R5.reuse ;  /* 0x00000003ff007819 */ /* 0x100fe40000011405 */
[----:B------:R-:W-:Y:S02]  /*05b0*/  SHF.R.S32.HI R5, RZ, 0x1f, R5 ;  /* 0x0000001fff057819 */ /* 0x000fe40000011405 */
[----:B-----5:R-:W-:Y:S02]  /*05c0*/  I2FP.F32.U32 R7, UR9 ;  /* 0x0000000900077c45 */ /* 0x020fe40008201000 */
[----:B------:R-:W-:-:S03]  /*05d0*/  LEA.HI R5, R5, R0, RZ, 0x2 ;  /* 0x0000000005057211 */ /* 0x000fc600078f10ff */
[----:B------:R-:W-:Y:S01]  /*05e0*/  FMUL R7, R7, UR4 ;  /* 0x0000000407077c20 */ /* 0x000fe20008400000 */
[----:B------:R-:W-:Y:S01]  /*05f0*/  LOP3.LUT R5, R5, 0xfffffffc, RZ, 0xc0, !PT ;  /* 0xfffffffc05057812 */ /* 0x000fe200078ec0ff */
[----:B------:R-:W-:Y:S01]  /*0600*/  VOTEU.ALL UP0, P0 ;  /* 0x00000000003f7886 */ /* 0x000fe20000000000 */
[----:B------:R-:W-:Y:S01]  /*0610*/  ULDC UR4, c[0x0][0x154] ;  /* 0x0000550000047ab9 */ /* 0x000fe20000000800 */
[----:B------:R-:W-:Y:S02]  /*0620*/  VOTEU.ALL UP1, P0 ;  /* 0x00000000003f7886 */ /* 0x000fe40000020000 */
[----:B------:R-:W0:Y:S01]  /*0630*/  F2I.U32.TRUNC.NTZ R7, R7 ;  /* 0x0000000700077305 */ /* 0x000e22000020f000 */
[----:B------:R-:W-:Y:S01]  /*0640*/  IMAD.IADD R5, R0, 0x1, -R5 ;  /* 0x0000000100057824 */ /* 0x000fe200078e0a05 */
[----:B------:R-:W5:Y:S01]  /*0650*/  @!UP0 S2UR UR7, SR_CgaCtaId ;  /* 0x00000000000789c3 */ /* 0x000f620000008800 */
[----:B------:R-:W-:Y:S02]  /*0660*/  @!UP0 UMOV UR6, 0x400 ;  /* 0x0000040000068882 */ /* 0x000fe40000000000 */
[----:B------:R-:W-:Y:S01]  /*0670*/  IMAD R5, R6, 0x4, R5 ;  /* 0x0000000406057824 */ /* 0x000fe200078e0205 */
[----:B--2---:R-:W-:-:S04]  /*0680*/  I2FP.F32.U32 R6, R2 ;  /* 0x0000000200067245 */ /* 0x004fc80000201000 */
[----:B------:R-:W-:Y:S01]  /*0690*/  LEA.HI R0, R5, R5, RZ, 0x1 ;  /* 0x0000000505007211 */ /* 0x000fe200078f08ff */
[----:B------:R-:W-:Y:S01]  /*06a0*/  FMUL R6, R6, UR4 ;  /* 0x0000000406067c20 */ /* 0x000fe20008400000 */
[----:B------:R-:W-:Y:S02]  /*06b0*/  UMOV UR4, 0x20 ;  /* 0x0000002000047882 */ /* 0x000fe40000000000 */
[----:B------:R-:W-:Y:S01]  /*06c0*/  LOP3.LUT R0, R0, 0xfffffffe, RZ, 0xc0, !PT ;  /* 0xfffffffe00007812 */ /* 0x000fe200078ec0ff */
[----:B0-----:R-:W-:Y:S01]  /*06d0*/  IMAD.MOV R11, RZ, RZ, -R7 ;  /* 0x000000ffff0b7224 */ /* 0x001fe200078e0a07 */
[----:B------:R-:W-:-:S04]  /*06e0*/  @!UP0 UIADD3 UR4, -UR4, 0x100000, URZ ;  /* 0x0010000004048890 */ /* 0x000fc8000fffe13f */
[----:B------:R-:W-:Y:S02]  /*06f0*/  @!UP0 USHF.L.U32 UR5, UR4, 0xb, URZ ;  /* 0x0000000b04058899 */ /* 0x000fe4000800063f */
[----:B------:R-:W-:Y:S01]  /*0700*/  @!UP0 USHF.L.U32 UR4, UR4, 0x1, URZ ;  /* 0x0000000104048899 */ /* 0x000fe2000800063f */
[----:B------:R-:W0:Y:S01]  /*0710*/  F2I.U32.TRUNC.NTZ R6, R6 ;  /* 0x0000000600067305 */ /* 0x000e22000020f000 */
[----:B------:R-:W2:Y:S01]  /*0720*/  LDC R7, c[0x0][0x140] ;  /* 0x00005000ff077b82 */ /* 0x000ea20000000800 */
[----:B-1----:R-:W-:Y:S02]  /*0730*/  IMAD R11, R8, R11, UR9 ;  /* 0x00000009080b7e24 */ /* 0x002fe4000f8e020b */
[----:B------:R-:W-:-:S05]  /*0740*/  IMAD.IADD R0, R5, 0x1, -R0 ;  /* 0x0000000105007824 */ /* 0x000fca00078e0a00 */
[----:B------:R-:W-:Y:S01]  /*0750*/  ISETP.NE.AND P2, PT, R0, R11, PT ;  /* 0x0000000b0000720c */ /* 0x000fe20003f45270 */
[C---:B------:R-:W-:Y:S01]  /*0760*/  IMAD.SHL.U32 R0, R5.reuse, 0x4, RZ ;  /* 0x0000000405007824 */ /* 0x040fe200078e00ff */
[----:B-----5:R-:W-:Y:S01]  /*0770*/  @!UP0 ULEA UR6, UR7, UR6, 0x18 ;  /* 0x0000000607068291 */ /* 0x020fe2000f8ec03f */
[----:B------:R-:W-:Y:S01]  /*0780*/  VOTEU.ALL UP0, P0 ;  /* 0x00000000003f7886 */ /* 0x000fe20000000000 */
[----:B------:R-:W-:Y:S01]  /*0790*/  LOP3.LUT P0, RZ, R4, 0x7, RZ, 0xc0, !PT ;  /* 0x0000000704ff7812 */ /* 0x000fe2000780c0ff */
[----:B0-----:R-:W-:Y:S01]  /*07a0*/  IMAD.MOV R12, RZ, RZ, -R6 ;  /* 0x000000ffff0c7224 */ /* 0x001fe200078e0a06 */
[----:B------:R-:W-:-:S03]  /*07b0*/  LOP3.LUT R9, R5, 0xc, R0, 0x78, !PT ;  /* 0x0000000c05097812 */ /* 0x000fc600078e7800 */
[----:B---3--:R-:W-:Y:S01]  /*07c0*/  IMAD R5, R15, R12, R2 ;  /* 0x0000000c0f057224 */ /* 0x008fe200078e0202 */
[C---:B------:R-:W-:Y:S01]  /*07d0*/  ISETP.LT.U32.AND P0, PT, R9.reuse, 0x2, !P0 ;  /* 0x000000020900780c */ /* 0x040fe20004701070 */
[----:B------:R0:W-:Y:S02]  /*07e0*/  STL [R1+0x478], R9 ;  /* 0x0004780901007387 */ /* 0x0001e40000100800 */
[----:B------:R-:W-:Y:S02]  /*07f0*/  @P2 LEA.HI R0, R9, R9, RZ, 0x1 ;  /* 0x0000000909002211 */ /* 0x000fe400078f08ff */
[----:B------:R-:W1:Y:S02]  /*0800*/  FENCE.VIEW.ASYNC.S ;  /* 0x00000000000073c6 */ /* 0x000e640000000000 */
[----:B-1----:R0:W1:Y:S01]  /*0810*/  @!UP0 SYNCS.EXCH.64 URZ, [UR6+0x90], UR4 ;  /* 0x00009004063f85b2 */ /* 0x0020620008000100 */
[----:B--2---:R-:W-:Y:S02]  /*0820*/  ISETP.EQ.U32.AND P5, PT, R7, 0x1, PT ;  /* 0x000000010700780c */ /* 0x004fe40003fa2070 */
[----:B------:R-:W-:-:S04]  /*0830*/  @P2 SHF.R.S32.HI R0, RZ, 0x1, R0 ;  /* 0x00000001ff002819 */ /* 0x000fc80000011400 */
[----:B------:R-:W-:Y:S01]  /*0840*/  @P2 ISETP.NE.AND P3, PT, R0, R5, PT ;  /* 0x000000050000220c */ /* 0x000fe20003f65270 */
[----:B------:R-:W-:Y:S01]  /*0850*/  IMAD.MOV.U32 R0, RZ, RZ, 0x1 ;  /* 0x00000001ff007424 */ /* 0x000fe200078e00ff */
[----:B------:R-:W-:Y:S02]  /*0860*/  SEL R5, RZ, 0x1, !P0 ;  /* 0x00000001ff057807 */ /* 0x000fe40004000000 */
[----:B------:R-:W-:-:S04]  /*0870*/  @P2 SEL R0, RZ, 0x1, P3 ;  /* 0x00000001ff002807 */ /* 0x000fc80001800000 */
[----:B------:R-:W-:Y:S01]  /*0880*/  LOP3.LUT R0, R0, R5, RZ, 0xc0, !PT ;  /* 0x0000000500007212 */ /* 0x000fe200078ec0ff */
[----:B------:R0:W2:Y:S01]  /*0890*/  @!UP1 SYNCS.EXCH.64 URZ, [UR6+0x98], UR4 ;  /* 0x00009804063f95b2 */ /* 0x0000a20008000100 */
[----:B------:R-:W-:-:S03]  /*08a0*/  NOP ;  /* 0x0000000000007918 */ /* 0x000fc60000000000 */
[----:B------:R0:W-:Y:S01]  /*08b0*/  STL [R1+0x474], R0 ;  /* 0x0004740001007387 */ /* 0x0001e20000100800 */
[----:B-1----:R-:W-:Y:S05]  /*08c0*/  @!P5 BRA `(.L_x_4) ;  /* 0x000000000008d947 */ /* 0x002fea0003800000 */
[----:B--2-4-:R-:W-:Y:S01]  /*08d0*/  UCGABAR_ARV ;  /* 0x00000000000079c7 */ /* 0x014fe20008000000 */
[----:B------:R-:W-:Y:S05]  /*08e0*/  BRA `(.L_x_5) ;  /* 0x0000000000047947 */ /* 0x000fea0003800000 */
.L_x_4:
[----:B--2-4-:R-:W-:Y:S01]  /*08f0*/  NOP ;  /* 0x0000000000007918 */ /* 0x014fe20000000000 */
.L_x_5:
[----:B0-----:R-:W0:Y:S01]  /*0900*/  LDC R0, c[0x0][0x65c] ;  /* 0x00019700ff007b82 */ /* 0x001e220000000800 */
[----:B------:R-:W-:Y:S02]  /*0910*/  IMAD.U32 R4, RZ, RZ, UR9 ;  /* 0x00000009ff047e24 */ /* 0x000fe4000f8e00ff */
[----:B------:R-:W-:Y:S01]  /*0920*/  IMAD.MOV.U32 R5, RZ, RZ, RZ ;  /* 0x000000ffff057224 */ /* 0x000fe200078e00ff */
[----:B0-----:R-:W-:-:S13]  /*0930*/  ISETP.NE.AND P4, PT, R0, 0x1, PT ;  /* 0x000000010000780c */ /* 0x001fda0003f85270 */
[----:B------:R-:W0:Y:S01]  /*0940*/  @P4 LDC R7, c[0x0][0x10] ;  /* 0x00000400ff074b82 */ /* 0x000e220000000800 */
[----:B------:R-:W-:Y:S02]  /*0950*/  @P4 IMAD.MOV.U32 R3, RZ, RZ, RZ ;  /* 0x000000ffff034224 */ /* 0x000fe400078e00ff */
[----:B------:R-:W-:-:S05]  /*0960*/  @P4 IMAD.MOV.U32 R13, RZ, RZ, RZ ;  /* 0x000000ffff0d4224 */ /* 0x000fca00078e00ff */
[----:B------:R-:W1:Y:S01]  /*0970*/  @!P4 LDC R9, c[0x0][0xc] ;  /* 0x00000300ff09cb82 */ /* 0x000e620000000800 */
[----:B0-----:R-:W-:-:S04]  /*0980*/  @P4 IMAD.WIDE.U32 R6, R7, UR9, R2 ;  /* 0x0000000907064c25 */ /* 0x001fc8000f8e0002 */
[----:B------:R-:W-:Y:S02]  /*0990*/  @P4 IMAD.MOV.U32 R8, RZ, RZ, R6 ;  /* 0x000000ffff084224 */ /* 0x000fe400078e0006 */
[----:B------:R-:W-:Y:S02]  /*09a0*/  @P4 IMAD.IADD R16, R7, 0x1, R13 ;  /* 0x0000000107104824 */ /* 0x000fe400078e020d */
[----:B-1----:R-:W-:-:S04]  /*09b0*/  @!P4 IMAD.WIDE.U32 R4, R2, R9, R4 ;  /* 0x000000090204c225 */ /* 0x002fc800078e0004 */
[----:B------:R-:W-:Y:S02]  /*09c0*/  @!P4 IMAD.MOV.U32 R8, RZ, RZ, R4 ;  /* 0x000000ffff08c224 */ /* 0x000fe400078e0004 */
[----:B------:R-:W-:-:S03]  /*09d0*/  @!P4 IMAD.MOV.U32 R16, RZ, RZ, R5 ;  /* 0x000000ffff10c224 */ /* 0x000fc600078e0005 */
[----:B------:R0:W-:Y:S04]  /*09e0*/  STL [R1+0x480], R8 ;  /* 0x0004800801007387 */ /* 0x0001e80000100800 */
[----:B------:R0:W-:Y:S01]  /*09f0*/  STL [R1+0x47c], R16 ;  /* 0x00047c1001007387 */ /* 0x0001e20000100800 */
[----:B------:R-:W-:Y:S05]  /*0a00*/  @!P5 BRA `(.L_x_6) ;  /* 0x00000000000cd947 */ /* 0x000fea0003800000 */
[----:B------:R-:W-:Y:S01]  /*0a10*/  UCGABAR_WAIT ;  /* 0x0000000000007dc7 */ /* 0x000fe20008000000 */
[----:B------:R-:W-:Y:S01]  /*0a20*/  CCTL.IVALL ;  /* 0x00000000ff00798f */ /* 0x000fe20002000000 */
[----:B------:R-:W-:Y:S05]  /*0a30*/  BRA `(.L_x_7) ;  /* 0x0000000000047947 */ /* 0x000fea0003800000 */
.L_x_6:
[----:B------:R-:W-:Y:S06]  /*0a40*/  BAR.SYNC.DEFER_BLOCKING 0x0 ;  /* 0x0000000000007b1d */ /* 0x000fec0000010000 */
.L_x_7:
[----:B------:R-:W-:Y:S05]  /*0a50*/  @!P1 BRA `(.L_x_8) ;  /* 0x0000023800249947 */ /* 0x000fea0003800000 */
[----:B------:R-:W-:-:S06]  /*0a60*/  UISETP.GT.U32.AND UP0, UPT, UR10, 0x1, UPT ;  /* 0x000000010a00788c */ /* 0x000fcc000bf04070 */
[----:B------:R-:W-:-:S13]  /*0a70*/  PLOP3.LUT P0, PT, PT, PT, UP0, 0x80, 0x0 ;  /* 0x000000000000781c */ /* 0x000fda0003f0f008 */
[----:B------:R-:W-:Y:S05]  /*0a80*/  @P0 EXIT ;  /* 0x000000000000094d */ /* 0x000fea0003800000 */
[----:B------:R-:W-:Y:S01]  /*0a90*/  IMAD.MOV.U32 R5, RZ, RZ, -0x1 ;  /* 0xffffffffff057424 */ /* 0x000fe200078e00ff */
[----:B------:R-:W-:Y:S01]  /*0aa0*/  ULDC.64 UR4, c[0x0][0x650] ;  /* 0x0001940000047ab9 */ /* 0x000fe20000000a00 */
[----:B------:R-:W-:Y:S01]  /*0ab0*/  IMAD.MOV.U32 R4, RZ, RZ, -0x1 ;  /* 0xffffffffff047424 */ /* 0x000fe200078e00ff */
[----:B------:R-:W-:Y:S01]  /*0ac0*/  ISETP.GE.U32.AND P0, PT, R8, UR4, PT ;  /* 0x0000000408007c0c */ /* 0x000fe2000bf06070 */
[----:B------:R-:W-:Y:S01]  /*0ad0*/  UMOV UR10, 0xffffffff ;  /* 0xffffffff000a7882 */ /* 0x000fe20000000000 */
[----:B------:R1:W-:Y:S01]  /*0ae0*/  STL [R1+0x488], R5 ;  /* 0x0004880501007387 */ /* 0x0003e20000100800 */
[----:B------:R-:W-:Y:S02]  /*0af0*/  PRMT R0, RZ, 0x7610, R0 ;  /* 0x00007610ff007816 */ /* 0x000fe40000000000 */
[----:B------:R-:W-:Y:S01]  /*0b00*/  ISETP.GE.U32.AND.EX P0, PT, R16, UR5, PT, P0 ;  /* 0x0000000510007c0c */ /* 0x000fe2000bf06100 */
[----:B------:R1:W-:-:S12]  /*0b10*/  STL [R1+0x484], R4 ;  /* 0x0004840401007387 */ /* 0x0003d80000100800 */
[----:B-1----:R-:W-:Y:S05]  /*0b20*/  @P0 BRA `(.L_x_9) ;  /* 0x00000004003c0947 */ /* 0x002fea0003800000 */
[----:B------:R-:W-:Y:S01]  /*0b30*/  ULDC.64 UR14, c[0x0][0x628] ;  /* 0x00018a00000e7ab9 */ /* 0x000fe20000000a00 */
[----:B------:R-:W1:Y:S01]  /*0b40*/  LDC.64 R6, c[0x0][0x620] ;  /* 0x00018800ff067b82 */ /* 0x000e620000000a00 */
[----:B------:R-:W-:Y:S01]  /*0b50*/  ISETP.NE.U32.AND P0, PT, RZ, UR14, PT ;  /* 0x0000000eff007c0c */ /* 0x000fe2000bf05070 */
[----:B------:R-:W-:Y:S01]  /*0b60*/  ULDC UR11, c[0x0][0x630] ;  /* 0x00018c00000b7ab9 */ /* 0x000fe20000000800 */
[----:B------:R-:W-:Y:S02]  /*0b70*/  R2UR UR4, R8 ;  /* 0x00000000080472ca */ /* 0x000fe400000e0000 */
[----:B------:R-:W-:Y:S02]  /*0b80*/  ISETP.NE.AND.EX P0, PT, RZ, UR15, PT, P0 ;  /* 0x0000000fff007c0c */ /* 0x000fe4000bf05300 */
[----:B------:R-:W-:-:S11]  /*0b90*/  R2UR UR5, R16 ;  /* 0x00000000100572ca */ /* 0x000fd600000e0000 */
[----:B------:R-:W-:Y:S05]  /*0ba0*/  @!P0 BRA `(.L_x_10) ;  /* 0x0000000000308947 */ /* 0x000fea0003800000 */
[----:B------:R-:W-:Y:S01]  /*0bb0*/  R2UR UR4, R8 ;  /* 0x00000000080472ca */ /* 0x000fe200000e0000 */
[----:B------:R-:W-:Y:S01]  /*0bc0*/  ULDC UR8, c[0x0][0x634] ;  /* 0x00018d0000087ab9 */ /* 0x000fe20000000800 */
[----:B------:R-:W-:-:S11]  /*0bd0*/  R2UR UR10, R16 ;  /* 0x00000000100a72ca */ /* 0x000fd600000e0000 */
[----:B------:R-:W-:-:S04]  /*0be0*/  UIADD3 UR8, UP0, UR4, UR8, URZ ;  /* 0x0000000804087290 */ /* 0x000fc8000ff1e03f */
[----:B------:R-:W-:-:S04]  /*0bf0*/  UIADD3.X UR10, URZ, UR10, URZ, UP0, !UPT ;  /* 0x0000000a3f0a7290 */ /* 0x000fc800087fe43f */
[----:B------:R-:W-:-:S04]  /*0c00*/  UIMAD.WIDE.U32 UR4, UR10, UR14, URZ ;  /* 0x0000000e0a0472a5 */ /* 0x000fc8000f8e003f */
[----:B------:R-:W-:Y:S02]  /*0c10*/  UIMAD.WIDE.U32 UR6, UP0, UR8, UR15, UR4 ;  /* 0x0000000f080672a5 */ /* 0x000fe4000f800004 */
[----:B------:R-:W-:Y:S02]  /*0c20*/  UIMAD.WIDE.U32 UR4, UR8, UR14, URZ ;  /* 0x0000000e080472a5 */ /* 0x000fe4000f8e003f */
[----:B------:R-:W-:Y:S02]  /*0c30*/  UIADD3.X UR9, URZ, URZ, URZ, UP0, !UPT ;  /* 0x0000003f3f097290 */ /* 0x000fe400087fe43f */
[----:B------:R-:W-:Y:S01]  /*0c40*/  UIADD3 URZ, UP0, UR5, UR6, URZ ;  /* 0x00000006053f7290 */ /* 0x000fe2000ff1e03f */
[----:B------:R-:W-:-:S03]  /*0c50*/  UMOV UR8, UR7 ;  /* 0x0000000700087c82 */ /* 0x000fc60008000000 */
[----:B------:R-:W-:-:S12]  /*0c60*/  UIMAD.WIDE.U32.X UR4, UR10, UR15, UR8, UP0 ;  /* 0x0000000f0a0472a5 */ /* 0x000fd800080e0408 */
.L_x_10:
[----:B------:R-:W-:Y:S01]  /*0c70*/  USHF.R.U64 UR10, UR4, UR11, UR5 ;  /* 0x0000000b040a7299 */ /* 0x000fe20008001205 */
[----:B------:R-:W2:Y:S01]  /*0c80*/  LDC.64 R20, c[0x0][0x640] ;  /* 0x00019000ff147b82 */ /* 0x000ea20000000a00 */
[----:B------:R-:W-:Y:S01]  /*0c90*/  USHF.R.U32.HI UR4, URZ, UR11, UR5 ;  /* 0x0000000b3f047299 */ /* 0x000fe20008011605 */
[----:B------:R-:W-:Y:S02]  /*0ca0*/  IMAD.MOV.U32 R4, RZ, RZ, R8 ;  /* 0x000000ffff047224 */ /* 0x000fe400078e0008 */
[----:B------:R-:W-:Y:S01]  /*0cb0*/  IMAD R12, R15, R12, R2 ;  /* 0x0000000c0f0c7224 */ /* 0x000fe200078e0202 */
[----:B------:R-:W-:Y:S01]  /*0cc0*/  IADD3 R3, P0, RZ, -UR10, RZ ;  /* 0x8000000aff037c10 */ /* 0x000fe2000ff1e0ff */
[----:B------:R-:W-:Y:S02]  /*0cd0*/  IMAD.MOV.U32 R15, RZ, RZ, 0x1 ;  /* 0x00000001ff0f7424 */ /* 0x000fe400078e00ff */
[----:B------:R-:W3:Y:S02]  /*0ce0*/  LDC R10, c[0x0][0x618] ;  /* 0x00018600ff0a7b82 */ /* 0x000ee40000000800 */
[----:B------:R-:W-:-:S04]  /*0cf0*/  IMAD.X R5, RZ, RZ, ~UR4, P0 ;  /* 0x80000004ff057e24 */ /* 0x000fc800080e06ff */
[-C--:B-1----:R-:W-:Y:S02]  /*0d00*/  IMAD R0, R5, R6.reuse, RZ ;  /* 0x0000000605007224 */ /* 0x082fe400078e02ff */
[----:B------:R-:W1:Y:S01]  /*0d10*/  LDC R14, c[0x0][0x608] ;  /* 0x00018200ff0e7b82 */ /* 0x000e620000000800 */
[----:B------:R-:W-:Y:S02]  /*0d20*/  IMAD.MOV.U32 R5, RZ, RZ, R16 ;  /* 0x000000ffff057224 */ /* 0x000fe400078e0010 */
[----:B------:R-:W-:-:S05]  /*0d30*/  IMAD.WIDE.U32 R4, R3, R6, R4 ;  /* 0x0000000603047225 */ /* 0x000fca00078e0004 */
[----:B------:R-:W4:Y:S01]  /*0d40*/  LDC R18, c[0x0][0x658] ;  /* 0x00019600ff127b82 */ /* 0x000f220000000800 */
[----:B------:R-:W-:Y:S01]  /*0d50*/  IMAD R3, R3, R7, R0 ;  /* 0x0000000703037224 */ /* 0x000fe200078e0200 */
[----:B--2---:R-:W-:-:S03]  /*0d60*/  ISETP.NE.U32.AND P0, PT, R20, RZ, PT ;  /* 0x000000ff1400720c */ /* 0x004fc60003f05070 */
[----:B------:R-:W-:Y:S01]  /*0d70*/  IMAD.IADD R3, R5, 0x1, R3 ;  /* 0x0000000105037824 */ /* 0x000fe200078e0203 */
[----:B------:R-:W-:Y:S01]  /*0d80*/  ISETP.NE.AND.EX P0, PT, R21, RZ, PT, P0 ;  /* 0x000000ff1500720c */ /* 0x000fe20003f05300 */
[----:B------:R-:W-:Y:S01]  /*0d90*/  IMAD.MOV.U32 R5, RZ, RZ, -0x1 ;  /* 0xffffffffff057424 */ /* 0x000fe200078e00ff */
[----:B0-----:R-:W0:Y:S02]  /*0da0*/  LDC R16, c[0x0][0x600] ;  /* 0x00018000ff107b82 */ /* 0x001e240000000800 */
[-CC-:B---3--:R-:W-:Y:S02]  /*0db0*/  SHF.R.U64 R8, R4, R10.reuse, R3.reuse ;  /* 0x0000000a04087219 */ /* 0x188fe40000001203 */
[----:B------:R-:W-:-:S04]  /*0dc0*/  SHF.R.U32.HI R3, RZ, R10, R3 ;  /* 0x0000000aff037219 */ /* 0x000fc80000011603 */
[----:B------:R-:W2:Y:S01]  /*0dd0*/  LDC R13, c[0x0][0x648] ;  /* 0x00019200ff0d7b82 */ /* 0x000ea20000000800 */
[-CC-:B-1----:R-:W-:Y:S02]  /*0de0*/  SHF.R.U64 R23, R8, R14.reuse, R3.reuse ;  /* 0x0000000e08177219 */ /* 0x182fe40000001203 */
[----:B------:R-:W-:-:S05]  /*0df0*/  SHF.R.U32.HI R3, RZ, R14, R3 ;  /* 0x0000000eff037219 */ /* 0x000fca0000011603 */
[----:B------:R-:W1:Y:S01]  /*0e00*/  LDC R17, c[0x0][0x638] ;  /* 0x00018e00ff117b82 */ /* 0x000e620000000800 */
[-CC-:B----4-:R-:W-:Y:S02]  /*0e10*/  SHF.R.U64 R10, R23, R18.reuse, R3.reuse ;  /* 0x00000012170a7219 */ /* 0x190fe40000001203 */
[-C--:B------:R-:W-:Y:S02]  /*0e20*/  SHF.L.U32 R0, R5, R18.reuse, RZ ;  /* 0x0000001205007219 */ /* 0x080fe400000006ff */
[----:B------:R-:W-:Y:S01]  /*0e30*/  SHF.R.U32.HI R3, RZ, R18, R3 ;  /* 0x00000012ff037219 */ /* 0x000fe20000011603 */
[----:B------:R-:W-:Y:S01]  /*0e40*/  IMAD.MOV.U32 R2, RZ, RZ, R10 ;  /* 0x000000ffff027224 */ /* 0x000fe200078e000a */
[----:B------:R-:W-:Y:S01]  /*0e50*/  LOP3.LUT R0, RZ, R0, RZ, 0x33, !PT ;  /* 0x00000000ff007212 */ /* 0x000fe200078e33ff */
[----:B------:R-:W3:Y:S01]  /*0e60*/  LDC R19, c[0x0][0x610] ;  /* 0x00018400ff137b82 */ /* 0x000ee20000000800 */
[----:B------:R-:W-:Y:S05]  /*0e70*/  @!P0 BRA `(.L_x_11) ;  /* 0x0000000000288947 */ /* 0x000fea0003800000 */
[----:B------:R-:W4:Y:S02]  /*0e80*/  LDC R7, c[0x0][0x64c] ;  /* 0x00019300ff077b82 */ /* 0x000f240000000800 */
[----:B----4-:R-:W-:-:S05]  /*0e90*/  IADD3 R7, P0, R10, R7, RZ ;  /* 0x000000070a077210 */ /* 0x010fca0007f1e0ff */
[----:B------:R-:W-:-:S04]  /*0ea0*/  IMAD.X R9, RZ, RZ, R3, P0 ;  /* 0x000000ffff097224 */ /* 0x000fc800000e0603 */
[----:B------:R-:W-:-:S04]  /*0eb0*/  IMAD.WIDE.U32 R2, R9, R20, RZ ;  /* 0x0000001409027225 */ /* 0x000fc800078e00ff */
[----:B------:R-:W-:-:S04]  /*0ec0*/  IMAD.WIDE.U32 R4, P0, R7, R21, R2 ;  /* 0x0000001507047225 */ /* 0x000fc80007800002 */
[----:B------:R-:W-:-:S04]  /*0ed0*/  IMAD.WIDE.U32 R2, R7, R20, RZ ;  /* 0x0000001407027225 */ /* 0x000fc800078e00ff */
[----:B------:R-:W-:Y:S01]  /*0ee0*/  IMAD.X R7, RZ, RZ, RZ, P0 ;  /* 0x000000ffff077224 */ /* 0x000fe200000e06ff */
[----:B------:R-:W-:Y:S01]  /*0ef0*/  IADD3 RZ, P0, R3, R4, RZ ;  /* 0x0000000403ff7210 */ /* 0x000fe20007f1e0ff */
[----:B------:R-:W-:-:S04]  /*0f00*/  IMAD.MOV.U32 R6, RZ, RZ, R5 ;  /* 0x000000ffff067224 */ /* 0x000fc800078e0005 */
[----:B------:R-:W-:-:S08]  /*0f10*/  IMAD.WIDE.U32.X R2, R9, R21, R6, P0 ;  /* 0x0000001509027225 */ /* 0x000fd000000e0406 */
.L_x_11:
[----:B--2---:R-:W-:Y:S01]  /*0f20*/  SHF.R.U64 R4, R2, R13, R3 ;  /* 0x0000000d02047219 */ /* 0x004fe20000001203 */
[----:B0-----:R-:W-:Y:S01]  /*0f30*/  VIADD R5, R16, 0xffffffff ;  /* 0xffffffff10057836 */ /* 0x001fe20000000000 */
[----:B------:R-:W-:Y:S02]  /*0f40*/  SHF.L.U32 R2, R15, R18, RZ ;  /* 0x000000120f027219 */ /* 0x000fe400000006ff */
[----:B------:R-:W-:Y:S01]  /*0f50*/  LOP3.LUT R3, R23, R0, RZ, 0xc0, !PT ;  /* 0x0000000017037212 */ /* 0x000fe200078ec0ff */
[----:B------:R-:W-:Y:S01]  /*0f60*/  IMAD.MOV R6, RZ, RZ, -R4 ;  /* 0x000000ffff067224 */ /* 0x000fe200078e0a04 */
[----:B------:R-:W-:Y:S02]  /*0f70*/  SEL R0, R11, R12, !P4 ;  /* 0x0000000c0b007207 */ /* 0x000fe40006000000 */
[----:B------:R-:W-:Y:S01]  /*0f80*/  LOP3.LUT R5, R8, R5, RZ, 0xc0, !PT ;  /* 0x0000000508057212 */ /* 0x000fe200078ec0ff */
[----:B------:R-:W-:Y:S02]  /*0f90*/  IMAD R7, R2, R4, R3 ;  /* 0x0000000402077224 */ /* 0x000fe400078e0203 */
[----:B-1----:R-:W-:-:S02]  /*0fa0*/  IMAD R3, R6, R17, R10 ;  /* 0x0000001106037224 */ /* 0x002fc400078e020a */
[----:B---3--:R-:W-:Y:S02]  /*0fb0*/  IMAD R2, R7, R19, R0 ;  /* 0x0000001307027224 */ /* 0x008fe400078e0200 */
[----:B------:R-:W-:Y:S02]  /*0fc0*/  IMAD R3, R3, R16, R5 ;  /* 0x0000001003037224 */ /* 0x000fe400078e0205 */
[----:B------:R-:W-:-:S03]  /*0fd0*/  IMAD.MOV.U32 R0, RZ, RZ, 0x1 ;  /* 0x00000001ff007424 */ /* 0x000fc600078e00ff */
[----:B------:R-:W-:Y:S02]  /*0fe0*/  SEL R4, R3, R2, !P4 ;  /* 0x0000000203047207 */ /* 0x000fe40006000000 */
[----:B------:R-:W-:-:S03]  /*0ff0*/  SEL R2, R2, R3, !P4 ;  /* 0x0000000302027207 */ /* 0x000fc60006000000 */
[----:B------:R1:W-:Y:S04]  /*1000*/  STL [R1+0x484], R4 ;  /* 0x0004840401007387 */ /* 0x0003e80000100800 */
[----:B------:R1:W-:Y:S02]  /*1010*/  STL [R1+0x488], R2 ;  /* 0x0004880201007387 */ /* 0x0003e40000100800 */
.L_x_9:
[----:B------:R-:W-:-:S08]  /*1020*/  NOP ;  /* 0x0000000000007918 */ /* 0x000fd00000000000 */
[----:B------:R-:W2:Y:S02]  /*1030*/  USETMAXREG.TRY_ALLOC.CTAPOOL UP0, 0xe8 ;  /* 0x000000e8000079c8 */ /* 0x000ea40008000600 */
[----:B--2---:R-:W-:-:S13]  /*1040*/  PLOP3.LUT P0, PT, PT, PT, UP0, 0x80, 0x0 ;  /* 0x000000000000781c */ /* 0x004fda0003f0f008 */
[----:B------:R-:W-:Y:S05]  /*1050*/  @!P0 BRA `(.L_x_9) ;  /* 0xfffffffc00f08947 */ /* 0x000fea000383ffff */
[----:B------:R-:W-:Y:S01]  /*1060*/  ULDC.64 UR4, c[0x0][0x598] ;  /* 0x0001660000047ab9 */ /* 0x000fe20000000a00 */
[----:B------:R-:W-:Y:S01]  /*1070*/  ULDC.64 UR14, c[0x0][0x208] ;  /* 0x00008200000e7ab9 */ /* 0x000fe20000000a00 */
[----:B------:R-:W-:-:S04]  /*1080*/  ISETP.NE.U32.AND P0, PT, RZ, UR4, PT ;  /* 0x00000004ff007c0c */ /* 0x000fc8000bf05070 */
[----:B------:R-:W-:-:S13]  /*1090*/  ISETP.NE.AND.EX P0, PT, RZ, UR5, PT, P0 ;  /* 0x00000005ff007c0c */ /* 0x000fda000bf05300 */
[----:B------:R-:W-:Y:S05]  /*10a0*/  @!P0 BRA `(.L_x_12) ;  /* 0x0000000000208947 */ /* 0x000fea0003800000 */
[----:B-1----:R-:W1:Y:S02]  /*10b0*/  LDC.64 R2, c[0x0][0x598] ;  /* 0x00016600ff027b82 */ /* 0x002e640000000a00 */
[----:B-1----:R-:W2:Y:S02]  /*10c0*/  LDG.E.64 R2, desc[UR14][R2.64] ;  /* 0x0000000e02027981 */ /* 0x002ea4000c1e1b00 */
[----:B--2---:R-:W-:-:S04]  /*10d0*/  ISETP.NE.U32.AND P0, PT, R2, RZ, PT ;  /* 0x000000ff0200720c */ /* 0x004fc80003f05070 */
[----:B------:R-:W-:-:S13]  /*10e0*/  ISETP.NE.AND.EX P0, PT, R3, RZ, PT, P0 ;  /* 0x000000ff0300720c */ /* 0x000fda0003f05300 */
[----:B------:R-:W-:Y:S05]  /*10f0*/  @!P0 BRA `(.L_x_12) ;  /* 0x00000000000c8947 */ /* 0x000fea0003800000 */
[----:B------:R-:W2:Y:S02]  /*1100*/  LD.E R2, desc[UR14][R2.64] ;  /* 0x0000000e02027980 */ /* 0x000ea4000c101900 */
[----:B--2---:R-:W-:Y:S01]  /*1110*/  R2UR UR20, R2 ;  /* 0x00000000021472ca */ /* 0x004fe200000e0000 */
[----:B------:R-:W-:-:S14]  /*1120*/  BRA `(.L_x_13) ;  /* 0x0000000000247947 */ /* 0x000fdc0003800000 */
.L_x_12:
[----:B------:R-:W-:Y:S02]  /*1130*/  ULDC.64 UR4, c[0x0][0x588] ;  /* 0x0001620000047ab9 */ /* 0x000fe40000000a00 */
[----:B------:R-:W-:-:S04]  /*1140*/  ISETP.NE.U32.AND P0, PT, RZ, UR4, PT ;  /* 0x00000004ff007c0c */ /* 0x000fc8000bf05070 */
[----:B------:R-:W-:-:S13]  /*1150*/  ISETP.NE.AND.EX P0, PT, RZ, UR5, PT, P0 ;  /* 0x00000005ff007c0c */ /* 0x000fda000bf05300 */
[----:B------:R-:W-:Y:S05]  /*1160*/  @!P0 BRA `(.L_x_14) ;  /* 0x0000000000108947 */ /* 0x000fea0003800000 */
[----:B-1----:R-:W1:Y:S02]  /*1170*/  LDC.64 R2, c[0x0][0x588] ;  /* 0x00016200ff027b82 */ /* 0x002e640000000a00 */
[----:B-1----:R-:W2:Y:S02]  /*1180*/  LDG.E R2, desc[UR14][R2.64] ;  /* 0x0000000e02027981 */ /* 0x002ea4000c1e1900 */
[----:B--2---:R-:W-:Y:S01]  /*1190*/  R2UR UR20, R2 ;  /* 0x00000000021472ca */ /* 0x004fe200000e0000 */
[----:B------:R-:W-:-:S14]  /*11a0*/  BRA `(.L_x_13) ;  /* 0x0000000000047947 */ /* 0x000fdc0003800000 */
.L_x_14:
[----:B------:R-:W-:-:S05]  /*11b0*/  ULDC UR20, c[0x0][0x580] ;  /* 0x0001600000147ab9 */ /* 0x000fca0000000800 */
.L_x_13:
[----:B------:R-:W-:Y:S02]  /*11c0*/  ULDC.64 UR4, c[0x0][0x5a0] ;  /* 0x0001680000047ab9 */ /* 0x000fe40000000a00 */
        /* <DEDUP_REMOVED lines=11> */
.L_x_15:
        /* <DEDUP_REMOVED lines=8> */
.L_x_17:
[----:B------:R-:W-:-:S05]  /*1300*/  ULDC UR21, c[0x0][0x584] ;  /* 0x0001610000157ab9 */ /* 0x000fca0000000800 */
.L_x_16:
[----:B------:R-:W-:-:S13]  /*1310*/  LOP3.LUT P0, RZ, R0, 0xff, RZ, 0xc0, !PT ;  /* 0x000000ff00ff7812 */ /* 0x000fda000780c0ff */
[----:B------:R-:W-:Y:S05]  /*1320*/  @!P0 EXIT ;  /* 0x000000000000894d */ /* 0x000fea0003800000 */
[----:B------:R-:W-:Y:S01]  /*1330*/  ULDC UR4, c[0x0][0x28c] ;  /* 0x0000a30000047ab9 */ /* 0x000fe20000000800 */
[----:B------:R-:W-:Y:S02]  /*1340*/  ULOP3.LUT UR22, UR13, 0x1, URZ, 0xfc, !UPT ;  /* 0x000000010d167892 */ /* 0x000fe4000f8efc3f */
[----:B------:R-:W-:-:S04]  /*1350*/  UIADD3 UR4, UR4, 0x3f, URZ ;  /* 0x0000003f04047890 */ /* 0x000fc8000fffe03f */
[----:B------:R-:W-:-:S04]  /*1360*/  USHF.R.S32.HI UR5, URZ, 0x1f, UR4 ;  /* 0x0000001f3f057899 */ /* 0x000fc80008011404 */
[----:B------:R-:W-:-:S03]  /*1370*/  ULEA.HI UR5, UR5, UR4, URZ, 0x6 ;  /* 0x0000000405057291 */ /* 0x000fc6000f8f303f */
[----:B------:R-:W-:Y:S01]  /*1380*/  UMOV UR4, URZ ;  /* 0x0000003f00047c82 */ /* 0x000fe20008000000 */
[----:B------:R-:W-:-:S03]  /*1390*/  USHF.R.S32.HI UR9, URZ, 0x6, UR5 ;  /* 0x000000063f097899 */ /* 0x000fc60008011405 */
[----:B------:R-:W-:-:S09]  /*13a0*/  UMOV UR5, URZ ;  /* 0x0000003f00057c82 */ /* 0x000fd20008000000 */
.L_x_554:
[----:B------:R-:W-:Y:S01]  /*13b0*/  STL [R1+0x470], RZ ;  /* 0x000470ff01007387 */ /* 0x000fe20000100800 */
[----:B------:R-:W2:Y:S01]  /*13c0*/  S2UR UR18, SR_CgaCtaId ;  /* 0x00000000001279c3 */ /* 0x000ea20000008800 */
[----:B------:R-:W-:Y:S01]  /*13d0*/  UMOV UR17, 0x400 ;  /* 0x0000040000117882 */ /* 0x000fe20000000000 */
[----:B------:R-:W-:Y:S01]  /*13e0*/  UMOV UR6, URZ ;  /* 0x0000003f00067c82 */ /* 0x000fe20008000000 */
[----:B------:R-:W-:Y:S01]  /*13f0*/  STL [R1+0x46c], RZ ;  /* 0x00046cff01007387 */ /* 0x000fe20000100800 */
[----:B------:R-:W-:Y:S01]  /*1400*/  UMOV UR7, URZ ;  /* 0x0000003f00077c82 */ /* 0x000fe20008000000 */
[----:B------:R-:W-:Y:S01]  /*1410*/  UMOV UR8, URZ ;  /* 0x0000003f00087c82 */ /* 0x000fe20008000000 */
[----:B------:R-:W-:Y:S01]  /*1420*/  UMOV UR23, UR5 ;  /* 0x0000000500177c82 */ /* 0x000fe20008000000 */
[----:B------:R-:W-:Y:S01]  /*1430*/  STL [R1+0x468], RZ ;  /* 0x000468ff01007387 */ /* 0x000fe20000100800 */
[----:B01----:R-:W1:Y:S01]  /*1440*/  LDC R2, c[0x0][0x28c] ;  /* 0x0000a300ff027b82 */ /* 0x003e620000000800 */
[----:B------:R-:W-:-:S02]  /*1450*/  CS2R R228, SRZ ;  /* 0x0000000000e47805 */ /* 0x000fc4000001ff00 */
[----:B------:R-:W-:Y:S01]  /*1460*/  CS2R R226, SRZ ;  /* 0x0000000000e27805 */ /* 0x000fe2000001ff00 */
[----:B------:R-:W-:Y:S01]  /*1470*/  STL [R1+0x464], RZ ;  /* 0x000464ff01007387 */ /* 0x000fe20000100800 */
[----:B------:R-:W-:Y:S02]  /*1480*/  CS2R R224, SRZ ;  /* 0x0000000000e07805 */ /* 0x000fe4000001ff00 */
[----:B------:R-:W-:Y:S02]  /*1490*/  CS2R R222, SRZ ;  /* 0x0000000000de7805 */ /* 0x000fe4000001ff00 */
[----:B------:R-:W-:Y:S01]  /*14a0*/  CS2R R220, SRZ ;  /* 0x0000000000dc7805 */ /* 0x000fe2000001ff00 */
[----:B------:R-:W-:Y:S01]  /*14b0*/  STL [R1+0x460], RZ ;  /* 0x000460ff01007387 */ /* 0x000fe20000100800 */
[----:B------:R-:W-:Y:S02]  /*14c0*/  CS2R R218, SRZ ;  /* 0x0000000000da7805 */ /* 0x000fe4000001ff00 */
        /* <DEDUP_REMOVED lines=15> */
[----:B-1----:R-:W-:Y:S02]  /*15c0*/  ISETP.GE.AND P0, PT, R2, 0x1, PT ;  /* 0x000000010200780c */ /* 0x002fe40003f06270 */
        /* <DEDUP_REMOVED lines=33> */
[----:B0-----:R-:W-:Y:S01]  /*17e0*/  CS2R R16, SRZ ;  /* 0x0000000000107805 */ /* 0x001fe2000001ff00 */
        /* <DEDUP_REMOVED lines=9> */
[----:B------:R-:W-:Y:S01]  /*1880*/  IMAD.MOV.U32 R3, RZ, RZ, RZ ;  /* 0x000000ffff037224 */ /* 0x000fe200078e00ff */
[----:B------:R-:W-:Y:S02]  /*1890*/  CS2R R24, SRZ ;  /* 0x0000000000187805 */ /* 0x000fe4000001ff00 */
[----:B------:R-:W-:Y:S01]  /*18a0*/  CS2R R26, SRZ ;  /* 0x00000000001a7805 */ /* 0x000fe2000001ff00 */
[----:B------:R-:W-:Y:S01]  /*18b0*/  STL [R1+0x420], RZ ;  /* 0x000420ff01007387 */ /* 0x000fe20000100800 */
[----:B------:R-:W-:Y:S02]  /*18c0*/  CS2R R28, SRZ ;  /* 0x00000000001c7805 */ /* 0x000fe4000001ff00 */
[----:B------:R-:W-:Y:S02]  /*18d0*/  CS2R R30, SRZ ;  /* 0x00000000001e7805 */ /* 0x000fe4000001ff00 */
[----:B------:R-:W-:Y:S01]  /*18e0*/  CS2R R32, SRZ ;  /* 0x0000000000207805 */ /* 0x000fe2000001ff00 */
[----:B------:R-:W-:Y:S01]  /*18f0*/  STL [R1+0x41c], RZ ;  /* 0x00041cff01007387 */ /* 0x000fe20000100800 */
[----:B------:R-:W-:-:S02]  /*1900*/  CS2R R34, SRZ ;  /* 0x0000000000227805 */ /* 0x000fc4000001ff00 */
        /* <DEDUP_REMOVED lines=76> */
[----:B------:R-:W-:Y:S01]  /*1dd0*/  CS2R R150, SRZ ;  /* 0x0000000000967805 */ /* 0x000fe2000001ff00 */
[----:B------:R-:W-:Y:S04]  /*1de0*/  STL [R1+0x3cc], RZ ;  /* 0x0003ccff01007387 */ /* 0x000fe80000100800 */
        /* <DEDUP_REMOVED lines=115> */
[----:B------:R-:W-:Y:S04]  /*2520*/  STL [R1], RZ ;  /* 0x000000ff01007387 */ /* 0x000fe80000100800 */
        /* <DEDUP_REMOVED lines=39> */
[----:B------:R-:W-:Y:S01]  /*27a0*/  STL [R1+0xa0], RZ ;  /* 0x0000a0ff01007387 */ /* 0x000fe20000100800 */
[----:B------:R-:W0:Y:S03]  /*27b0*/  S2R R0, SR_TID.X ;  /* 0x0000000000007919 */ /* 0x000e260000002100 */
        /* <DEDUP_REMOVED lines=8> */
[----:B0-----:R-:W-:-:S03]  /*2840*/  LOP3.LUT R0, R0, 0x80, RZ, 0xc0, !PT ;  /* 0x0000008000007812 */ /* 0x001fc600078ec0ff */
[----:B------:R-:W-:Y:S01]  /*2850*/  STL [R1+0xc4], RZ ;  /* 0x0000c4ff01007387 */ /* 0x000fe20000100800 */
[----:B------:R-:W-:-:S03]  /*2860*/  SHF.R.U32.HI R0, RZ, 0x7, R0 ;  /* 0x00000007ff007819 */ /* 0x000fc60000011600 */
        /* <DEDUP_REMOVED lines=33> */
[----:B------:R-:W0:Y:S04]  /*2a80*/  SHFL.IDX PT, R0, R0, RZ, 0x1f ;  /* 0x00001fff00007589 */ /* 0x000e2800000e0000 */
[----:B------:R1:W-:Y:S04]  /*2a90*/  STL [R1+0x14c], RZ ;  /* 0x00014cff01007387 */ /* 0x0003e80000100800 */
[----:B------:R1:W-:Y:S04]  /*2aa0*/  STL [R1+0x150], RZ ;  /* 0x000150ff01007387 */ /* 0x0003e80000100800 */
[----:B------:R1:W-:Y:S04]  /*2ab0*/  STL [R1+0x154], RZ ;  /* 0x000154ff01007387 */ /* 0x0003e80000100800 */
[----:B------:R1:W-:Y:S04]  /*2ac0*/  STL [R1+0x158], RZ ;  /* 0x000158ff01007387 */ /* 0x0003e80000100800 */
[----:B------:R1:W-:Y:S04]  /*2ad0*/  STL [R1+0x15c], RZ ;  /* 0x00015cff01007387 */ /* 0x0003e80000100800 */
[----:B------:R1:W-:Y:S01]  /*2ae0*/  STL [R1+0x160], RZ ;  /* 0x000160ff01007387 */ /* 0x0003e20000100800 */
[----:B0-----:R-:W-:Y:S01]  /*2af0*/  R2UR UR12, R0 ;  /* 0x00000000000c72ca */ /* 0x001fe200000e0000 */
[----:B------:R-:W-:-:S02]  /*2b00*/  IMAD.U32 R0, RZ, RZ, UR4 ;  /* 0x00000004ff007e24 */ /* 0x000fc4000f8e00ff */
[----:B------:R1:W-:Y:S04]  /*2b10*/  STL [R1+0x164], RZ ;  /* 0x000164ff01007387 */ /* 0x0003e80000100800 */
[----:B------:R1:W-:Y:S04]  /*2b20*/  STL [R1+0x168], RZ ;  /* 0x000168ff01007387 */ /* 0x0003e80000100800 */
[----:B------:R1:W-:Y:S02]  /*2b30*/  STL [R1+0x16c], RZ ;  /* 0x00016cff01007387 */ /* 0x0003e40000100800 */
[----:B------:R-:W-:-:S02]  /*2b40*/  ULEA.HI UR11, UR12, UR12, URZ, 0x1 ;  /* 0x0000000c0c0b7291 */ /* 0x000fc4000f8f083f */
[----:B------:R1:W-:Y:S02]  /*2b50*/  STL [R1+0x170], RZ ;  /* 0x000170ff01007387 */ /* 0x0003e40000100800 */
[----:B------:R-:W-:Y:S02]  /*2b60*/  ULOP3.LUT UR16, UR11, 0xffffe, URZ, 0xc0, !UPT ;  /* 0x000ffffe0b107892 */ /* 0x000fe4000f8ec03f */
[----:B------:R1:W-:Y:S01]  /*2b70*/  STL [R1+0x174], RZ ;  /* 0x000174ff01007387 */ /* 0x0003e20000100800 */
[----:B--2---:R-:W-:Y:S02]  /*2b80*/  ULEA UR11, UR18, UR17, 0x18 ;  /* 0x00000011120b7291 */ /* 0x004fe4000f8ec03f */
[----:B------:R-:W-:Y:S01]  /*2b90*/  UIADD3 UR16, UR12, -UR16, URZ ;  /* 0x800000100c107290 */ /* 0x000fe2000fffe03f */
[----:B------:R1:W-:Y:S03]  /*2ba0*/  STL [R1+0x178], RZ ;  /* 0x000178ff01007387 */ /* 0x0003e60000100800 */
[----:B------:R-:W-:Y:S01]  /*2bb0*/  ULEA UR16, UR16, UR11, 0xc ;  /* 0x0000000b10107291 */ /* 0x000fe2000f8e603f */
[----:B------:R1:W-:Y:S03]  /*2bc0*/  STL [R1+0x17c], RZ ;  /* 0x00017cff01007387 */ /* 0x0003e60000100800 */
[----:B------:R-:W-:Y:S01]  /*2bd0*/  UIADD3 UR16, UR16, 0x180, URZ ;  /* 0x0000018010107890 */ /* 0x000fe2000fffe03f */
[----:B------:R1:W-:Y:S03]  /*2be0*/  STL [R1+0x180], RZ ;  /* 0x000180ff01007387 */ /* 0x0003e60000100800 */
[----:B------:R-:W-:Y:S01]  /*2bf0*/  USHF.R.U32.HI UR12, URZ, 0x4, UR16 ;  /* 0x000000043f0c7899 */ /* 0x000fe20008011610 */
[----:B------:R1:W-:Y:S03]  /*2c00*/  STL [R1+0x184], RZ ;  /* 0x000184ff01007387 */ /* 0x0003e60000100800 */
[----:B------:R-:W-:Y:S01]  /*2c10*/  ULOP3.LUT UR12, UR12, 0x3fff, URZ, 0xc0, !UPT ;  /* 0x00003fff0c0c7892 */ /* 0x000fe2000f8ec03f */
[----:B------:R1:W-:Y:S04]  /*2c20*/  STL [R1+0x188], RZ ;  /* 0x000188ff01007387 */ /* 0x0003e80000100800 */
        /* <DEDUP_REMOVED lines=28> */
[----:B------:R1:W-:Y:S01]  /*2df0*/  STL [R1+0x1fc], RZ ;  /* 0x0001fcff01007387 */ /* 0x0003e20000100800 */
[----:B------:R-:W-:Y:S05]  /*2e00*/  @!P0 BRA `(.L_x_18) ;  /* 0x0000004400508947 */ /* 0x000fea0003800000 */
[----:B------:R-:W-:-:S06]  /*2e10*/  UISETP.NE.AND UP0, UPT, UR22, 0x3, UPT ;  /* 0x000000031600788c */ /* 0x000fcc000bf05270 */
[----:B------:R-:W-:-:S13]  /*2e20*/  PLOP3.LUT P1, PT, PT, PT, UP0, 0x80, 0x0 ;  /* 0x000000000000781c */ /* 0x000fda0003f2f008 */
[----:B------:R-:W-:Y:S05]  /*2e30*/  @!P1 BRA `(.L_x_19) ;  /* 0x0000000000049947 */ /* 0x000fea0003800000 */
[----:B------:R-:W-:Y:S01]  /*2e40*/  BPT.TRAP 0x1 ;  /* 0x000000040000795c */ /* 0x000fe20000300000 */
.L_x_19:
[----:B------:R-:W-:Y:S01]  /*2e50*/  ULEA UR6, UR5, UR11, 0x3 ;  /* 0x0000000b05067291 */ /* 0x000fe2000f8e183f */
[----:B------:R-:W-:-:S05]  /*2e60*/  IMAD.U32 R0, RZ, RZ, UR4 ;  /* 0x00000004ff007e24 */ /* 0x000fca000f8e00ff */
[----:B------:R-:W-:-:S04]  /*2e70*/  SHF.L.U32 R0, R0, 0x1f, RZ ;  /* 0x0000001f00007819 */ /* 0x000fc800000006ff */
[----:B------:R0:W2:Y:S01]  /*2e80*/  SYNCS.PHASECHK.TRANS64.TRYWAIT P0, [UR6], R0 ;  /* 0x00000000ff0075a7 */ /* 0x0000a20008000146 */
[----:B------:R-:W-:Y:S05]  /*2e90*/  @!P1 BRA `(.L_x_20) ;  /* 0x0000000000049947 */ /* 0x000fea0003800000 */
[----:B------:R-:W-:Y:S01]  /*2ea0*/  BPT.TRAP 0x1 ;  /* 0x000000040000795c */ /* 0x000fe20000300000 */
.L_x_20:
[----:B--2---:R-:W-:Y:S05]  /*2eb0*/  @P0 BRA `(.L_x_21) ;  /* 0x0000000000080947 */ /* 0x004fea0003800000 */
[----:B------:R-:W2:Y:S02]  /*2ec0*/  SYNCS.PHASECHK.TRANS64.TRYWAIT P0, [UR6], R0 ;  /* 0x00000000ff0075a7 */ /* 0x000ea40008000146 */
[----:B--2---:R-:W-:Y:S05]  /*2ed0*/  @!P0 BRA `(.L_x_22) ;  /* 0x0000022c002c8947 */ /* 0x004fea0003800000 */
.L_x_21:
[----:B------:R-:W-:Y:S01]  /*2ee0*/  UIADD3 UR6, UR11, 0x18180, URZ ;  /* 0x000181800b067890 */ /* 0x000fe2000fffe03f */
[----:B------:R-:W-:Y:S01]  /*2ef0*/  WARPGROUP.ARRIVE ;  /* 0x00000000000079c5 */ /* 0x000fe20000000000 */
[----:B------:R-:W-:Y:S02]  /*2f00*/  ULOP3.LUT UR7, UR12, 0x10000, URZ, 0xfc, !UPT ;  /* 0x000100000c077892 */ /* 0x000fe4000f8efc3f */
[----:B------:R-:W-:Y:S02]  /*2f10*/  USHF.R.U32.HI UR6, URZ, 0x4, UR6 ;  /* 0x000000043f067899 */ /* 0x000fe40008011606 */
[----:B------:R-:W-:Y:S02]  /*2f20*/  UIMAD UR7, UR5, 0x300, UR7 ;  /* 0x00000300050778a4 */ /* 0x000fe4000f8e0207 */
[----:B------:R-:W-:Y:S01]  /*2f30*/  ULOP3.LUT UR6, UR6, 0x3fff, URZ, 0xc0, !UPT ;  /* 0x00003fff06067892 */ /* 0x000fe2000f8ec03f */
[----:B------:R-:W-:Y:S01]  /*2f40*/  UMOV UR17, 0x80000020 ;  /* 0x8000002000117882 */ /* 0x000fe20000000000 */
[----:B------:R-:W-:-:S02]  /*2f50*/  UMOV UR19, 0x80000020 ;  /* 0x8000002000137882 */ /* 0x000fc40000000000 */
[----:B------:R-:W-:Y:S01]  /*2f60*/  ULOP3.LUT UR6, UR6, 0x10000, URZ, 0xfc, !UPT ;  /* 0x0001000006067892 */ /* 0x000fe2000f8efc3f */
[----:B------:R-:W-:-:S03]  /*2f70*/  UMOV UR16, UR7 ;  /* 0x0000000700107c82 */ /* 0x000fc60008000000 */
[----:B------:R-:W-:-:S03]  /*2f80*/  ULEA UR8, UR5, UR6, 0xa ;  /* 0x0000000605087291 */ /* 0x000fc6000f8e503f */
[----:B------:R-:W-:-:S04]  /*2f90*/  UMOV UR6, 0x2 ;  /* 0x0000000200067882 */ /* 0x000fc80000000000 */
[----:B------:R-:W-:Y:S02]  /*2fa0*/  UMOV UR18, UR8 ;  /* 0x0000000800127c82 */ /* 0x000fe40008000000 */
[----:B------:R-:W-:Y:S01]  /*2fb0*/  QGMMA.64x256x32.F32.E4M3.E4M3 R24, gdesc[UR16], RZ, !UPT, gsb0 ;  /* 0x03e00000101879f3 */ /* 0x000fe2000c0008ff */
[----:B------:R-:W-:Y:S01]  /*2fc0*/  UIADD3 UR16, UR7, 0x200, URZ ;  /* 0x0000020007107890 */ /* 0x000fe2000fffe03f */
[----:B------:R-:W-:Y:S01]  /*2fd0*/  UMOV UR17, 0x80000020 ;  /* 0x8000002000117882 */ /* 0x000fe20000000000 */
[----:B------:R-:W-:Y:S02]  /*2fe0*/  WARPGROUP.DEPBAR.LE gsb0, 0x0 ;  /* 0x00008000000079c5 */ /* 0x000fe40000010000 */
[----:B------:R-:W-:Y:S04]  /*2ff0*/  STL.64 [R1], R24 ;  /* 0x0000001801007387 */ /* 0x000fe80000100a00 */
[----:B------:R-:W-:Y:S04]  /*3000*/  STL.64 [R1+0x8], R26 ;  /* 0x0000081a01007387 */ /* 0x000fe80000100a00 */
        /* <DEDUP_REMOVED lines=61> */
[----:B------:R3:W-:Y:S02]  /*33e0*/  STL.64 [R1+0x1f8], R150 ;  /* 0x0001f89601007387 */ /* 0x0007e40000100a00 */
[----:B---3--:R-:W-:-:S06]  /*33f0*/  WARPGROUP.ARRIVE ;  /* 0x00000000000079c5 */ /* 0x008fcc0000000000 */
[----:B------:R-:W-:Y:S03]  /*3400*/  QGMMA.64x256x32.F32.E4M3.E4M3 R24, gdesc[UR16], RZ, !UPT, gsb0 ;  /* 0x03e00000101879f3 */ /* 0x000fe6000c0008ff */
[----:B------:R-:W-:Y:S02]  /*3410*/  WARPGROUP.DEPBAR.LE gsb0, 0x0 ;  /* 0x00008000000079c5 */ /* 0x000fe40000010000 */
        /* <DEDUP_REMOVED lines=25> */
[----:B------:R3:W-:Y:S04]  /*35b0*/  STL.64 [R1+0x498], R100 ;  /* 0x0004986401007387 */ /* 0x0007e80000100a00 */
        /* <DEDUP_REMOVED lines=70> */
[----:B---3--:R-:W3:Y:S04]  /*3a20*/  LDL.LU.64 R100, [R1] ;  /* 0x0000000001647983 */ /* 0x008ee80000300a00 */
[----:B------:R-:W3:Y:S04]  /*3a30*/  LDL.LU.64 R102, [R1+0x8] ;  /* 0x0000080001667983 */ /* 0x000ee80000300a00 */
        /* <DEDUP_REMOVED lines=61> */
[----:B------:R-:W3:Y:S01]  /*3e10*/  LDL.LU.64 R226, [R1+0x1f8] ;  /* 0x0001f80001e27983 */ /* 0x000ee20000300a00 */
[----:B------:R-:W-:-:S02]  /*3e20*/  UIADD3 UR16, UR7, 0x2, URZ ;  /* 0x0000000207107890 */ /* 0x000fc4000fffe03f */
[----:B------:R-:W-:Y:S01]  /*3e30*/  UIADD3 UR18, UR8, 0x2, URZ ;  /* 0x0000000208127890 */ /* 0x000fe2000fffe03f */
[----:B------:R-:W-:Y:S01]  /*3e40*/  STL [R1+0x358], RZ ;  /* 0x000358ff01007387 */ /* 0x000fe20000100800 */
[----:B------:R-:W-:Y:S01]  /*3e50*/  UMOV UR17, 0x80000020 ;  /* 0x8000002000117882 */ /* 0x000fe20000000000 */
[----:B------:R-:W-:Y:S02]  /*3e60*/  UMOV UR19, 0x80000020 ;  /* 0x8000002000137882 */ /* 0x000fe40000000000 */
        /* <DEDUP_REMOVED lines=25> */
[----:B---3--:R-:W-:-:S06]  /*4000*/  WARPGROUP.ARRIVE ;  /* 0x00000000000079c5 */ /* 0x008fcc0000000000 */
[----:B------:R-:W-:Y:S03]  /*4010*/  QGMMA.64x256x32.F32.E4M3.E4M3 R100, gdesc[UR16], R100, gsb0 ;  /* 0x03e00000106479f3 */ /* 0x000fe60008000864 */
[----:B------:R-:W-:Y:S02]  /*4020*/  WARPGROUP.DEPBAR.LE gsb0, 0x0 ;  /* 0x00008000000079c5 */ /* 0x000fe40000010000 */
[----:B------:R-:W-:Y:S01]  /*4030*/  STL.64 [R1], R100 ;  /* 0x0000006401007387 */ /* 0x000fe20000100a00 */
[----:B------:R-:W-:Y:S01]  /*4040*/  UIADD3 UR16, UR7, 0x202, URZ ;  /* 0x0000020207107890 */ /* 0x000fe2000fffe03f */
[----:B------:R-:W-:Y:S02]  /*4050*/  IMAD.MOV.U32 R2, RZ, RZ, R226 ;  /* 0x000000ffff027224 */ /* 0x000fe400078e00e2 */
[----:B------:R-:W-:Y:S01]  /*4060*/  STL.64 [R1+0x8], R102 ;  /* 0x0000086601007387 */ /* 0x000fe20000100a00 */
[----:B------:R-:W-:Y:S01]  /*4070*/  UMOV UR17, 0x80000020 ;  /* 0x8000002000117882 */ /* 0x000fe20000000000 */
[----:B------:R-:W-:Y:S01]  /*4080*/  ULDC UR7, c[0x0][0x50c] ;  /* 0x0001430000077ab9 */ /* 0x000fe20000000800 */
[----:B0-2---:R-:W-:Y:S01]  /*4090*/  IMAD.MOV.U32 R0, RZ, RZ, R227 ;  /* 0x000000ffff007224 */ /* 0x005fe200078e00e3 */
        /* <DEDUP_REMOVED lines=62> */
[----:B0-----:R-:W3:Y:S04]  /*4480*/  LDL.LU.64 R150, [R1+0x560] ;  /* 0x0005600001967983 */ /* 0x001ee80000300a00 */
        /* <DEDUP_REMOVED lines=25> */
[----:B------:R-:W-:Y:S01]  /*4620*/  UISETP.NE.AND UP0, UPT, UR7, 0x2, UPT ;  /* 0x000000020700788c */ /* 0x000fe2000bf05270 */
[----:B------:R-:W-:-:S02]  /*4630*/  CS2R R228, SRZ ;  /* 0x0000000000e47805 */ /* 0x000fc4000001ff00 */
[----:B--2---:R-:W-:Y:S01]  /*4640*/  CS2R R226, SRZ ;  /* 0x0000000000e27805 */ /* 0x004fe2000001ff00 */
[----:B------:R0:W-:Y:S01]  /*4650*/  STL [R1+0x2f0], RZ ;  /* 0x0002f0ff01007387 */ /* 0x0001e20000100800 */
[----:B------:R-:W-:Y:S01]  /*4660*/  USEL UR7, URZ, 0x1, UP0 ;  /* 0x000000013f077887 */ /* 0x000fe20008000000 */
[----:B------:R-:W-:Y:S02]  /*4670*/  CS2R R224, SRZ ;  /* 0x0000000000e07805 */ /* 0x000fe4000001ff00 */
[----:B------:R-:W-:Y:S01]  /*4680*/  CS2R R222, SRZ ;  /* 0x0000000000de7805 */ /* 0x000fe2000001ff00 */
[----:B------:R0:W-:Y:S01]  /*4690*/  STL [R1+0x2ec], RZ ;  /* 0x0002ecff01007387 */ /* 0x0001e20000100800 */
[----:B------:R-:W-:Y:S02]  /*46a0*/  CS2R R220, SRZ ;  /* 0x0000000000dc7805 */ /* 0x000fe4000001ff00 */
[----:B------:R-:W-:Y:S02]  /*46b0*/  CS2R R218, SRZ ;  /* 0x0000000000da7805 */ /* 0x000fe4000001ff00 */
[----:B------:R-:W-:Y:S01]  /*46c0*/  ISETP.NE.AND P0, PT, RZ, UR7, PT ;  /* 0x00000007ff007c0c */ /* 0x000fe2000bf05270 */
[----:B------:R0:W-:Y:S01]  /*46d0*/  STL [R1+0x2e8], RZ ;  /* 0x0002e8ff01007387 */ /* 0x0001e20000100800 */
[----:B------:R-:W-:-:S02]  /*46e0*/  CS2R R216, SRZ ;  /* 0x0000000000d87805 */ /* 0x000fc4000001ff00 */
[----:B------:R-:W-:Y:S02]  /*46f0*/  CS2R R214, SRZ ;  /* 0x0000000000d67805 */ /* 0x000fe4000001ff00 */
[----:B------:R-:W-:Y:S01]  /*4700*/  CS2R R212, SRZ ;  /* 0x0000000000d47805 */ /* 0x000fe2000001ff00 */
[----:B------:R0:W-:Y:S01]  /*4710*/  STL [R1+0x2e4], RZ ;  /* 0x0002e4ff01007387 */ /* 0x0001e20000100800 */
[----:B------:R-:W-:Y:S02]  /*4720*/  CS2R R210, SRZ ;  /* 0x0000000000d27805 */ /* 0x000fe4000001ff00 */
[----:B------:R-:W-:Y:S02]  /*4730*/  CS2R R208, SRZ ;  /* 0x0000000000d07805 */ /* 0x000fe4000001ff00 */
[----:B------:R-:W-:Y:S01]  /*4740*/  CS2R R206, SRZ ;  /* 0x0000000000ce7805 */ /* 0x000fe2000001ff00 */
        /* <DEDUP_REMOVED lines=49> */
[----:B------:R-:W-:Y:S01]  /*4a60*/  CS2R R4, SRZ ;  /* 0x0000000000047805 */ /* 0x000fe2000001ff00 */
[----:B------:R-:W-:-:S02]  /*4a70*/  IMAD.MOV.U32 R3, RZ, RZ, RZ ;  /* 0x000000ffff037224 */ /* 0x000fc400078e00ff */
        /* <DEDUP_REMOVED lines=44> */
[----:B---3--:R-:W-:-:S06]  /*4d40*/  WARPGROUP.ARRIVE ;  /* 0x00000000000079c5 */ /* 0x008fcc0000000000 */
[----:B------:R-:W-:Y:S03]  /*4d50*/  QGMMA.64x256x32.F32.E4M3.E4M3 R24, gdesc[UR16], R24, gsb0 ;  /* 0x03e00000101879f3 */ /* 0x000fe60008000818 */
[----:B------:R-:W-:Y:S02]  /*4d60*/  WARPGROUP.DEPBAR.LE gsb0, 0x0 ;  /* 0x00008000000079c5 */ /* 0x000fe40000010000 */
[----:B0-----:R-:W-:Y:S05]  /*4d70*/  @!P0 BRA `(.L_x_23) ;  /* 0x0000002400588947 */ /* 0x001fea0003800000 */
[----:B------:R-:W2:Y:S04]  /*4d80*/  LDL R3, [R1] ;  /* 0x0000000001037983 */ /* 0x000ea80000100800 */
[----:B------:R-:W3:Y:S04]  /*4d90*/  LDL R4, [R1+0x4] ;  /* 0x0000040001047983 */ /* 0x000ee80000100800 */
[----:B------:R-:W4:Y:S04]  /*4da0*/  LDL R5, [R1+0x8] ;  /* 0x0000080001057983 */ /* 0x000f280000100800 */
[----:B------:R-:W5:Y:S04]  /*4db0*/  LDL R6, [R1+0xc] ;  /* 0x00000c0001067983 */ /* 0x000f680000100800 */
        /* <DEDUP_REMOVED lines=93> */
[----:B------:R0:W-:Y:S04]  /*5390*/  STL [R1+0x504], R123 ;  /* 0x0005047b01007387 */ /* 0x0001e80000100800 */
[----:B0-----:R-:W2:Y:S04]  /*53a0*/  LDL R123, [R1+0x184] ;  /* 0x00018400017b7983 */ /* 0x001ea80000100800 */
[----:B------:R0:W-:Y:S04]  /*53b0*/  STL [R1+0x500], R124 ;  /* 0x0005007c01007387 */ /* 0x0001e80000100800 */
[----:B0-----:R-:W3:Y:S04]  /*53c0*/  LDL R124, [R1+0x188] ;  /* 0x00018800017c7983 */ /* 0x001ee80000100800 */
[----:B------:R0:W-:Y:S04]  /*53d0*/  STL [R1+0x4fc], R125 ;  /* 0x0004fc7d01007387 */ /* 0x0001e80000100800 */
[----:B0-----:R-:W4:Y:S04]  /*53e0*/  LDL R125, [R1+0x18c] ;  /* 0x00018c00017d7983 */ /* 0x001f280000100800 */
[----:B------:R0:W-:Y:S04]  /*53f0*/  STL [R1+0x4f8], R126 ;  /* 0x0004f87e01007387 */ /* 0x0001e80000100800 */
[----:B0-----:R-:W5:Y:S04]  /*5400*/  LDL R126, [R1+0x190] ;  /* 0x00019000017e7983 */ /* 0x001f680000100800 */
[----:B------:R0:W-:Y:S04]  /*5410*/  STL [R1+0x4f4], R127 ;  /* 0x0004f47f01007387 */ /* 0x0001e80000100800 */
[----:B0-----:R-:W3:Y:S04]  /*5420*/  LDL R127, [R1+0x194] ;  /* 0x00019400017f7983 */ /* 0x001ee80000100800 */
        /* <DEDUP_REMOVED lines=47> */
[----:B0-----:R-:W3:Y:S01]  /*5720*/  LDL R151, [R1+0x1f4] ;  /* 0x0001f40001977983 */ /* 0x001ee20000100800 */
[----:B----4-:R-:W-:-:S01]  /*5730*/  FADD R125, RZ, R125 ;  /* 0x0000007dff7d7221 */ /* 0x010fc20000000000 */
[----:B--2---:R-:W-:Y:S01]  /*5740*/  FADD R228, RZ, R123 ;  /* 0x0000007bffe47221 */ /* 0x004fe20000000000 */
[----:B-----5:R-:W-:-:S01]  /*5750*/  FADD R126, RZ, R126 ;  /* 0x0000007eff7e7221 */ /* 0x020fc20000000000 */
[----:B------:R-:W2:Y:S01]  /*5760*/  LDL.LU R123, [R1+0x504] ;  /* 0x00050400017b7983 */ /* 0x000ea20000300800 */
[----:B---3--:R-:W-:-:S01]  /*5770*/  FADD R229, RZ, R124 ;  /* 0x0000007cffe57221 */ /* 0x008fc20000000000 */
[----:B------:R-:W-:Y:S01]  /*5780*/  FADD R127, RZ, R127 ;  /* 0x0000007fff7f7221 */ /* 0x000fe20000000000 */
[----:B------:R-:W-:-:S01]  /*5790*/  FADD R2, RZ, R2 ;  /* 0x00000002ff027221 */ /* 0x000fc20000000000 */
[----:B------:R-:W3:Y:S01]  /*57a0*/  LDL.LU R124, [R1+0x500] ;  /* 0x00050000017c7983 */ /* 0x000ee20000300800 */
[----:B------:R-:W-:-:S01]  /*57b0*/  FADD R128, RZ, R128 ;  /* 0x00000080ff807221 */ /* 0x000fc20000000000 */
[----:B------:R-:W-:Y:S01]  /*57c0*/  FADD R0, RZ, R0 ;  /* 0x00000000ff007221 */ /* 0x000fe20000000000 */
[----:B------:R-:W-:-:S01]  /*57d0*/  FADD R3, RZ, R3 ;  /* 0x00000003ff037221 */ /* 0x000fc20000000000 */
[----:B------:R0:W-:Y:S01]  /*57e0*/  STL [R1+0x200], R125 ;  /* 0x0002007d01007387 */ /* 0x0001e20000100800 */
[----:B------:R-:W-:-:S01]  /*57f0*/  FADD R129, RZ, R129 ;  /* 0x00000081ff817221 */ /* 0x000fc20000000000 */
[----:B------:R-:W-:Y:S01]  /*5800*/  FADD R130, RZ, R130 ;  /* 0x00000082ff827221 */ /* 0x000fe20000000000 */
[----:B------:R-:W-:-:S01]  /*5810*/  FADD R4, RZ, R4 ;  /* 0x00000004ff047221 */ /* 0x000fc20000000000 */
[----:B------:R-:W-:Y:S01]  /*5820*/  FADD R5, RZ, R5 ;  /* 0x00000005ff057221 */ /* 0x000fe20000000000 */
[----:B------:R-:W-:-:S01]  /*5830*/  FADD R6, RZ, R6 ;  /* 0x00000006ff067221 */ /* 0x000fc20000000000 */
[----:B------:R-:W-:Y:S01]  /*5840*/  FADD R7, RZ, R7 ;  /* 0x00000007ff077221 */ /* 0x000fe20000000000 */
[----:B------:R-:W-:-:S01]  /*5850*/  FADD R8, RZ, R8 ;  /* 0x00000008ff087221 */ /* 0x000fc20000000000 */
[----:B------:R-:W-:Y:S01]  /*5860*/  FADD R9, RZ, R9 ;  /* 0x00000009ff097221 */ /* 0x000fe20000000000 */
[----:B------:R-:W-:-:S01]  /*5870*/  FADD R10, RZ, R10 ;  /* 0x0000000aff0a7221 */ /* 0x000fc20000000000 */
[----:B0-----:R-:W4:Y:S01]  /*5880*/  LDL.LU R125, [R1+0x4fc] ;  /* 0x0004fc00017d7983 */ /* 0x001f220000300800 */
        /* <DEDUP_REMOVED lines=13> */
[----:B0-----:R-:W5:Y:S01]  /*5960*/  LDL.LU R126, [R1+0x4f8] ;  /* 0x0004f800017e7983 */ /* 0x001f620000300800 */
        /* <DEDUP_REMOVED lines=98> */
[----:B------:R-:W-:-:S03]  /*5f90*/  FADD R227, RZ, R227 ;  /* 0x000000e3ffe37221 */ /* 0x000fc60000000000 */
[----:B------:R0:W-:Y:S01]  /*5fa0*/  STL [R1+0x224], R134 ;  /* 0x0002248601007387 */ /* 0x0001e20000100800 */
[----:B------:R-:W-:-:S03]  /*5fb0*/  FADD R139, RZ, R139 ;  /* 0x0000008bff8b7221 */ /* 0x000fc60000000000 */
[----:B0-----:R-:W5:Y:S04]  /*5fc0*/  LDL.LU R134, [R1+0x4d8] ;  /* 0x0004d80001867983 */ /* 0x001f680000300800 */
        /* <DEDUP_REMOVED lines=36> */
[----:B------:R0:W-:Y:S04]  /*6210*/  STL [R1+0x258], R147 ;  /* 0x0002589301007387 */ /* 0x0001e80000100800 */
        /* <DEDUP_REMOVED lines=10> */
[----:B------:R1:W-:Y:S01]  /*62c0*/  STL [R1+0x270], R0 ;  /* 0x0002700001007387 */ /* 0x0003e20000100800 */
[----:B0-----:R-:W-:-:S01]  /*62d0*/  FADD R2, RZ, R24 ;  /* 0x00000018ff027221 */ /* 0x001fc20000000000 */
[----:B-1----:R-:W-:-:S04]  /*62e0*/  FADD R0, RZ, R25 ;  /* 0x00000019ff007221 */ /* 0x002fc80000000000 */
        /* <DEDUP_REMOVED lines=195> */
[----:B--2---:R-:W-:-:S04]  /*6f20*/  FADD R0, RZ, R123 ;  /* 0x0000007bff007221 */ /* 0x004fc80000000000 */
[----:B------:R3:W-:Y:S04]  /*6f30*/  STL [R1+0x3fc], R2 ;  /* 0x0003fc0201007387 */ /* 0x0007e80000100800 */
[----:B------:R4:W-:Y:S01]  /*6f40*/  STL [R1+0x400], R0 ;  /* 0x0004000001007387 */ /* 0x0009e20000100800 */
[----:B---3--:R-:W-:-:S01]  /*6f50*/  FADD R2, RZ, R124 ;  /* 0x0000007cff027221 */ /* 0x008fc20000000000 */
[----:B----4-:R-:W-:-:S04]  /*6f60*/  FADD R0, RZ, R125 ;  /* 0x0000007dff007221 */ /* 0x010fc80000000000 */
[----:B------:R5:W-:Y:S04]  /*6f70*/  STL [R1+0x404], R2 ;  /* 0x0004040201007387 */ /* 0x000be80000100800 */
[----:B------:R0:W-:Y:S01]  /*6f80*/  STL [R1+0x408], R0 ;  /* 0x0004080001007387 */ /* 0x0001e20000100800 */
[----:B-----5:R-:W-:-:S01]  /*6f90*/  FADD R2, RZ, R126 ;  /* 0x0000007eff027221 */ /* 0x020fc20000000000 */
[----:B0-----:R-:W-:-:S04]  /*6fa0*/  FADD R0, RZ, R127 ;  /* 0x0000007fff007221 */ /* 0x001fc80000000000 */
        /* <DEDUP_REMOVED lines=50> */
[----:B------:R-:W-:-:S05]  /*72d0*/  UMOV UR6, URZ ;  /* 0x0000003f00067c82 */ /* 0x000fca0008000000 */
.L_x_23:
[----:B------:R-:W-:-:S04]  /*72e0*/  UIADD3 UR23, UR5, 0x1, URZ ;  /* 0x0000000105177890 */ /* 0x000fc8000fffe03f */
[----:B------:R-:W-:-:S04]  /*72f0*/  UISETP.NE.AND UP0, UPT, UR23, 0x8, UPT ;  /* 0x000000081700788c */ /* 0x000fc8000bf05270 */
[----:B------:R-:W-:Y:S02]  /*7300*/  USEL UR8, URZ, 0x1, UP0 ;  /* 0x000000013f087887 */ /* 0x000fe40008000000 */
[----:B------:R-:W-:Y:S02]  /*7310*/  USEL UR23, UR23, URZ, UP0 ;  /* 0x0000003f17177287 */ /* 0x000fe40008000000 */
[----:B------:R-:W-:-:S06]  /*7320*/  ULOP3.LUT UR8, UR4, UR8, URZ, 0x3c, !UPT ;  /* 0x0000000804087292 */ /* 0x000fcc000f8e3c3f */
[----:B0-----:R-:W-:Y:S01]  /*7330*/  IMAD.U32 R0, RZ, RZ, UR8 ;  /* 0x00000008ff007e24 */ /* 0x001fe2000f8e00ff */
[----:B------:R-:W-:-:S06]  /*7340*/  UMOV UR8, 0x1 ;  /* 0x0000000100087882 */ /* 0x000fcc0000000000 */
.L_x_18:
[----:B------:R-:W-:-:S04]  /*7350*/  UISETP.LT.AND UP0, UPT, UR9, 0x1, UPT ;  /* 0x000000010900788c */ /* 0x000fc8000bf01270 */
[----:B------:R-:W-:-:S04]  /*7360*/  USEL UR16, UR9, 0x1, UP0 ;  /* 0x0000000109107887 */ /* 0x000fc80008000000 */
[----:B------:R-:W-:-:S04]  /*7370*/  UIADD3 UR16, UR9, -UR16, URZ ;  /* 0x8000001009107290 */ /* 0x000fc8000fffe03f */
[----:B------:R-:W-:-:S06]  /*7380*/  UISETP.GE.AND UP0, UPT, UR16, 0x1, UPT ;  /* 0x000000011000788c */ /* 0x000fcc000bf06270 */
[----:B------:R-:W-:-:S13]  /*7390*/  PLOP3.LUT P0, PT, PT, PT, UP0, 0x80, 0x0 ;  /* 0x000000000000781c */ /* 0x000fda0003f0f008 */
[----:B------:R-:W-:Y:S05]  /*73a0*/  @!P0 BRA `(.L_x_24) ;  /* 0x00000060003c8947 */ /* 0x000fea0003800000 */
[----:B------:R-:W-:Y:S01]  /*73b0*/  UMOV UR24, UR16 ;  /* 0x0000001000187c82 */ /* 0x000fe20008000000 */
[----:B------:R-:W-:Y:S01]  /*73c0*/  UMOV UR25, UR5 ;  /* 0x0000000500197c82 */ /* 0x000fe20008000000 */
[----:B------:R-:W-:-:S05]  /*73d0*/  ULDC UR26, c[0x0][0x50c] ;  /* 0x00014300001a7ab9 */ /* 0x000fca0000000800 */
.L_x_32:
[----:B------:R-:W-:-:S06]  /*73e0*/  UISETP.NE.AND UP0, UPT, UR22, 0x3, UPT ;  /* 0x000000031600788c */ /* 0x000fcc000bf05270 */
[----:B------:R-:W-:-:S13]  /*73f0*/  PLOP3.LUT P1, PT, PT, PT, UP0, 0x80, 0x0 ;  /* 0x000000000000781c */ /* 0x000fda0003f2f008 */
[----:B------:R-:W-:Y:S05]  /*7400*/  @!P1 BRA `(.L_x_25) ;  /* 0x0000000000049947 */ /* 0x000fea0003800000 */
[----:B------:R-:W-:Y:S01]  /*7410*/  BPT.TRAP 0x1 ;  /* 0x000000040000795c */ /* 0x000fe20000300000 */
.L_x_25:
[----:B------:R-:W0:Y:S01]  /*7420*/  S2UR UR16, SR_CgaCtaId ;  /* 0x00000000001079c3 */ /* 0x000e220000008800 */
[----:B------:R-:W-:Y:S01]  /*7430*/  UMOV UR11, 0x400 ;  /* 0x00000400000b7882 */ /* 0x000fe20000000000 */
[----:B------:R-:W-:Y:S01]  /*7440*/  SHF.L.U32 R2, R0, 0x1f, RZ ;  /* 0x0000001f00027819 */ /* 0x000fe200000006ff */
[----:B0-----:R-:W-:-:S04]  /*7450*/  ULEA UR11, UR16, UR11, 0x18 ;  /* 0x0000000b100b7291 */ /* 0x001fc8000f8ec03f */
[----:B------:R-:W-:-:S09]  /*7460*/  ULEA UR16, UR23, UR11, 0x3 ;  /* 0x0000000b17107291 */ /* 0x000fd2000f8e183f */
[----:B------:R0:W2:Y:S01]  /*7470*/  SYNCS.PHASECHK.TRANS64.TRYWAIT P0, [UR16], R2 ;  /* 0x00000002ff0075a7 */ /* 0x0000a20008000150 */
[----:B------:R-:W-:Y:S05]  /*7480*/  @!P1 BRA `(.L_x_26) ;  /* 0x0000000000049947 */ /* 0x000fea0003800000 */
[----:B------:R-:W-:Y:S01]  /*7490*/  BPT.TRAP 0x1 ;  /* 0x000000040000795c */ /* 0x000fe20000300000 */
.L_x_26:
[----:B--2---:R-:W-:Y:S05]  /*74a0*/  @P0 BRA `(.L_x_27) ;  /* 0x0000000000080947 */ /* 0x004fea0003800000 */
[----:B------:R-:W2:Y:S02]  /*74b0*/  SYNCS.PHASECHK.TRANS64.TRYWAIT P0, [UR16], R2 ;  /* 0x00000002ff0075a7 */ /* 0x000ea40008000150 */
[----:B--2---:R-:W-:Y:S05]  /*74c0*/  @!P0 BRA `(.L_x_28) ;  /* 0x000001e400c88947 */ /* 0x004fea0003800000 */
.L_x_27:
        /* <DEDUP_REMOVED lines=64> */
[----:B--2---:R-:W2:Y:S04]  /*78d0*/  LDL.LU.64 R100, [R1] ;  /* 0x0000000001647983 */ /* 0x004ea80000300a00 */
[----:B------:R-:W2:Y:S04]  /*78e0*/  LDL.LU.64 R102, [R1+0x8] ;  /* 0x0000080001667983 */ /* 0x000ea80000300a00 */
        /* <DEDUP_REMOVED lines=61> */
[----:B------:R-:W2:Y:S01]  /*7cc0*/  LDL.LU.64 R226, [R1+0x1f8] ;  /* 0x0001f80001e27983 */ /* 0x000ea20000300a00 */
[----:B------:R-:W-:-:S02]  /*7cd0*/  UIADD3 UR16, UR11, 0x18180, URZ ;  /* 0x000181800b107890 */ /* 0x000fc4000fffe03f */
[----:B------:R-:W-:Y:S02]  /*7ce0*/  UISETP.NE.AND UP0, UPT, UR7, URZ, UPT ;  /* 0x0000003f0700728c */ /* 0x000fe4000bf05270 */
[----:B------:R-:W-:Y:S02]  /*7cf0*/  USHF.R.U32.HI UR16, URZ, 0x4, UR16 ;  /* 0x000000043f107899 */ /* 0x000fe40008011610 */
[----:B------:R-:W-:Y:S02]  /*7d00*/  USEL UR8, UR8, URZ, !UP0 ;  /* 0x0000003f08087287 */ /* 0x000fe4000c000000 */
[----:B------:R-:W-:Y:S02]  /*7d10*/  ULOP3.LUT UR16, UR16, 0x3fff, URZ, 0xc0, !UPT ;  /* 0x00003fff10107892 */ /* 0x000fe4000f8ec03f */
[----:B------:R-:W-:Y:S02]  /*7d20*/  UISETP.NE.U32.AND UP0, UPT, UR8, URZ, UPT ;  /* 0x0000003f0800728c */ /* 0x000fe4000bf05070 */
[----:B------:R-:W-:-:S02]  /*7d30*/  ULOP3.LUT UR7, UR12, 0x10000, URZ, 0xfc, !UPT ;  /* 0x000100000c077892 */ /* 0x000fc4000f8efc3f */
[----:B------:R-:W-:Y:S02]  /*7d40*/  ULOP3.LUT UR8, UR16, 0x10000, URZ, 0xfc, !UPT ;  /* 0x0001000010087892 */ /* 0x000fe4000f8efc3f */
[----:B------:R-:W-:Y:S02]  /*7d50*/  UIMAD UR7, UR23, 0x300, UR7 ;  /* 0x00000300170778a4 */ /* 0x000fe4000f8e0207 */
[----:B------:R-:W-:Y:S01]  /*7d60*/  ULEA UR8, UR23, UR8, 0xa ;  /* 0x0000000817087291 */ /* 0x000fe2000f8e503f */
[----:B------:R-:W-:Y:S01]  /*7d70*/  UMOV UR17, 0x80000020 ;  /* 0x8000002000117882 */ /* 0x000fe20000000000 */
[----:B------:R-:W-:-:S03]  /*7d80*/  UMOV UR19, 0x80000020 ;  /* 0x8000002000137882 */ /* 0x000fc60000000000 */
[----:B------:R-:W-:Y:S02]  /*7d90*/  UMOV UR16, UR7 ;  /* 0x0000000700107c82 */ /* 0x000fe40008000000 */
[----:B------:R-:W-:Y:S01]  /*7da0*/  UMOV UR18, UR8 ;  /* 0x0000000800127c82 */ /* 0x000fe20008000000 */
[----:B--2---:R-:W-:-:S06]  /*7db0*/  WARPGROUP.ARRIVE ;  /* 0x00000000000079c5 */ /* 0x004fcc0000000000 */
[----:B------:R-:W-:Y:S03]  /*7dc0*/  QGMMA.64x256x32.F32.E4M3.E4M3 R100, gdesc[UR16], R100, UP0, gsb0 ;  /* 0x03e00000106479f3 */ /* 0x000fe6000b800864 */
        /* <DEDUP_REMOVED lines=65> */
[----:B--2---:R-:W2:Y:S04]  /*81e0*/  LDL.LU.64 R226, [R1+0x890] ;  /* 0x0008900001e27983 */ /* 0x004ea80000300a00 */
[----:B------:R-:W3:Y:S04]  /*81f0*/  LDL.LU.64 R224, [R1+0x888] ;  /* 0x0008880001e07983 */ /* 0x000ee80000300a00 */
[----:B------:R-:W4:Y:S04]  /*8200*/  LDL.LU.64 R222, [R1+0x880] ;  /* 0x0008800001de7983 */ /* 0x000f280000300a00 */
        /* <DEDUP_REMOVED lines=60> */
[----:B------:R-:W4:Y:S01]  /*85d0*/  LDL.LU.64 R100, [R1+0x698] ;  /* 0x0006980001647983 */ /* 0x000f220000300a00 */
[----:B------:R-:W-:Y:S01]  /*85e0*/  UIADD3 UR16, UR7, 0x200, URZ ;  /* 0x0000020007107890 */ /* 0x000fe2000fffe03f */
[----:B------:R-:W-:-:S02]  /*85f0*/  UMOV UR17, 0x80000020 ;  /* 0x8000002000117882 */ /* 0x000fc40000000000 */
[----:B--2---:R-:W-:Y:S04]  /*8600*/  STL.64 [R1+0x690], R226 ;  /* 0x000690e201007387 */ /* 0x004fe80000100a00 */
[----:B---3--:R-:W-:Y:S04]  /*8610*/  STL.64 [R1+0x688], R224 ;  /* 0x000688e001007387 */ /* 0x008fe80000100a00 */
[----:B----4-:R-:W-:Y:S04]  /*8620*/  STL.64 [R1+0x680], R222 ;  /* 0x000680de01007387 */ /* 0x010fe80000100a00 */
        /* <DEDUP_REMOVED lines=34> */
[----:B------:R-:W-:Y:S01]  /*8850*/  STL.64 [R1+0x568], R152 ;  /* 0x0005689801007387 */ /* 0x000fe20000100a00 */
[----:B------:R-:W-:-:S06]  /*8860*/  WARPGROUP.ARRIVE ;  /* 0x00000000000079c5 */ /* 0x000fcc0000000000 */
[----:B------:R-:W-:Y:S03]  /*8870*/  QGMMA.64x256x32.F32.E4M3.E4M3 R24, gdesc[UR16], R24, UP0, gsb0 ;  /* 0x03e00000101879f3 */ /* 0x000fe6000b800818 */
        /* <DEDUP_REMOVED lines=92> */
[----:B------:R-:W-:Y:S01]  /*8e40*/  UIADD3 UR18, UR8, 0x2, URZ ;  /* 0x0000000208127890 */ /* 0x000fe2000fffe03f */
[----:B------:R-:W-:Y:S01]  /*8e50*/  UMOV UR17, 0x80000020 ;  /* 0x8000002000117882 */ /* 0x000fe20000000000 */
[----:B------:R-:W-:Y:S01]  /*8e60*/  UMOV UR19, 0x80000020 ;  /* 0x8000002000137882 */ /* 0x000fe20000000000 */
[----:B--2---:R-:W-:-:S06]  /*8e70*/  WARPGROUP.ARRIVE ;  /* 0x00000000000079c5 */ /* 0x004fcc0000000000 */
[----:B------:R-:W-:Y:S03]  /*8e80*/  QGMMA.64x256x32.F32.E4M3.E4M3 R100, gdesc[UR16], R100, gsb0 ;  /* 0x03e00000106479f3 */ /* 0x000fe60008000864 */
[----:B------:R-:W-:Y:S02]  /*8e90*/  WARPGROUP.DEPBAR.LE gsb0, 0x0 ;  /* 0x00008000000079c5 */ /* 0x000fe40000010000 */
[----:B------:R-:W-:Y:S01]  /*8ea0*/  STL.64 [R1], R100 ;  /* 0x0000006401007387 */ /* 0x000fe20000100a00 */
[----:B0-----:R-:W-:-:S03]  /*8eb0*/  IMAD.MOV.U32 R2, RZ, RZ, R219 ;  /* 0x000000ffff027224 */ /* 0x001fc600078e00db */
        /* <DEDUP_REMOVED lines=63> */
[----:B0-----:R0:W5:Y:S04]  /*92b0*/  LDL.LU.64 R226, [R1+0x690] ;  /* 0x0006900001e27983 */ /* 0x0011680000300a00 */
[----:B------:R0:W5:Y:S04]  /*92c0*/  LDL.LU.64 R224, [R1+0x688] ;  /* 0x0006880001e07983 */ /* 0x0001680000300a00 */
        /* <DEDUP_REMOVED lines=62> */
[----:B------:R-:W-:Y:S01]  /*96b0*/  UIADD3 UR16, UR7, 0x202, URZ ;  /* 0x0000020207107890 */ /* 0x000fe2000fffe03f */
[----:B------:R-:W-:Y:S01]  /*96c0*/  UMOV UR17, 0x80000020 ;  /* 0x8000002000117882 */ /* 0x000fe20000000000 */
[----:B------:R-:W-:-:S04]  /*96d0*/  UIADD3 UR6, UR6, 0x2, URZ ;  /* 0x0000000206067890 */ /* 0x000fc8000fffe03f */
[----:B------:R-:W-:-:S04]  /*96e0*/  UISETP.NE.AND UP0, UPT, UR6, UR26, UPT ;  /* 0x0000001a0600728c */ /* 0x000fc8000bf05270 */
[----:B------:R-:W-:-:S06]  /*96f0*/  USEL UR7, URZ, 0x1, UP0 ;  /* 0x000000013f077887 */ /* 0x000fcc0008000000 */
[----:B------:R-:W-:Y:S01]  /*9700*/  ISETP.NE.AND P0, PT, RZ, UR7, PT ;  /* 0x00000007ff007c0c */ /* 0x000fe2000bf05270 */
[----:B--2---:R-:W-:-:S06]  /*9710*/  WARPGROUP.ARRIVE ;  /* 0x00000000000079c5 */ /* 0x004fcc0000000000 */
[----:B------:R-:W-:Y:S03]  /*9720*/  QGMMA.64x256x32.F32.E4M3.E4M3 R24, gdesc[UR16], R24, gsb0 ;  /* 0x03e00000101879f3 */ /* 0x000fe60008000818 */
[----:B------:R-:W-:-:S03]  /*9730*/  WARPGROUP.DEPBAR.LE gsb0, 0x0 ;  /* 0x00008000000079c5 */ /* 0x000fc60000010000 */
[----:B0-----:R-:W-:Y:S05]  /*9740*/  @!P0 BRA `(.L_x_29) ;  /* 0x0000003800e08947 */ /* 0x001fea0003800000 */
[----:B------:R0:W-:Y:S04]  /*9750*/  STL [R1+0x68c], R26 ;  /* 0x00068c1a01007387 */ /* 0x0001e80000100800 */
[----:B0-----:R-:W2:Y:S04]  /*9760*/  LDL R26, [R1] ;  /* 0x00000000011a7983 */ /* 0x001ea80000100800 */
[----:B------:R0:W-:Y:S04]  /*9770*/  STL [R1+0x688], R27 ;  /* 0x0006881b01007387 */ /* 0x0001e80000100800 */
[----:B0-----:R-:W3:Y:S04]  /*9780*/  LDL R27, [R1+0x4] ;  /* 0x00000400011b7983 */ /* 0x001ee80000100800 */
[----:B------:R0:W-:Y:S04]  /*9790*/  STL [R1+0x684], R28 ;  /* 0x0006841c01007387 */ /* 0x0001e80000100800 */
[----:B0-----:R-:W4:Y:S04]  /*97a0*/  LDL R28, [R1+0x8] ;  /* 0x00000800011c7983 */ /* 0x001f280000100800 */
        /* <DEDUP_REMOVED lines=185> */
[----:B0-----:R-:W4:Y:S04]  /*a340*/  LDL.LU R121, [R1+0x21c] ;  /* 0x00021c0001797983 */ /* 0x001f280000300800 */
        /* <DEDUP_REMOVED lines=60> */
[----:B-----5:R0:W-:Y:S04]  /*a710*/  STL [R1+0x494], R0 ;  /* 0x0004940001007387 */ /* 0x0201e80000100800 */
[----:B0-----:R-:W4:Y:S01]  /*a720*/  LDL R0, [R1+0x178] ;  /* 0x0001780001007983 */ /* 0x001f220000100800 */
[----:B--2---:R-:W-:-:S01]  /*a730*/  FADD R3, R26, R3 ;  /* 0x000000031a037221 */ /* 0x004fc20000000000 */
[----:B---3--:R-:W-:Y:S01]  /*a740*/  FADD R4, R27, R4 ;  /* 0x000000041b047221 */ /* 0x008fe20000000000 */
[----:B----4-:R-:W-:-:S01]  /*a750*/  FADD R5, R28, R5 ;  /* 0x000000051c057221 */ /* 0x010fc20000000000 */
[----:B------:R-:W2:Y:S01]  /*a760*/  LDL.LU R26, [R1+0x68c] ;  /* 0x00068c00011a7983 */ /* 0x000ea20000300800 */
[----:B------:R-:W-:-:S01]  /*a770*/  FADD R6, R29, R6 ;  /* 0x000000061d067221 */ /* 0x000fc20000000000 */
[----:B------:R-:W-:-:S02]  /*a780*/  FADD R7, R30, R7 ;  /* 0x000000071e077221 */ /* 0x000fc40000000000 */
[----:B------:R-:W3:Y:S01]  /*a790*/  LDL.LU R27, [R1+0x688] ;  /* 0x00068800011b7983 */ /* 0x000ee20000300800 */
[----:B------:R-:W-:-:S03]  /*a7a0*/  FADD R8, R31, R8 ;  /* 0x000000081f087221 */ /* 0x000fc60000000000 */
[----:B------:R-:W4:Y:S01]  /*a7b0*/  LDL.LU R28, [R1+0x684] ;  /* 0x00068400011c7983 */ /* 0x000f220000300800 */
        /* <DEDUP_REMOVED lines=168> */
[----:B------:R-:W-:-:S01]  /*b240*/  FADD R221, R116, R221 ;  /* 0x000000dd74dd7221 */ /* 0x000fc20000000000 */
[----:B------:R-:W-:Y:S02]  /*b250*/  FADD R145, R146, R145 ;  /* 0x0000009192917221 */ /* 0x000fe40000000000 */
[----:B------:R-:W4:Y:S01]  /*b260*/  LDL.LU R113, [R1+0x530] ;  /* 0x0005300001717983 */ /* 0x000f220000300800 */
[----:B------:R-:W-:-:S01]  /*b270*/  FADD R222, R117, R222 ;  /* 0x000000de75de7221 */ /* 0x000fc20000000000 */
[----:B------:R-:W-:Y:S02]  /*b280*/  FADD R141, R143, R141 ;  /* 0x0000008d8f8d7221 */ /* 0x000fe40000000000 */
[----:B------:R-:W4:Y:S01]  /*b290*/  LDL.LU R114, [R1+0x52c] ;  /* 0x00052c0001727983 */ /* 0x000f220000300800 */
[----:B------:R-:W-:-:S03]  /*b2a0*/  FADD R223, R118, R223 ;  /* 0x000000df76df7221 */ /* 0x000fc60000000000 */
[----:B------:R-:W4:Y:S01]  /*b2b0*/  LDL.LU R115, [R1+0x528] ;  /* 0x0005280001737983 */ /* 0x000f220000300800 */
[----:B------:R-:W-:-:S01]  /*b2c0*/  FADD R224, R119, R224 ;  /* 0x000000e077e07221 */ /* 0x000fc20000000000 */
[----:B------:R-:W-:Y:S02]  /*b2d0*/  FADD R137, R139, R137 ;  /* 0x000000898b897221 */ /* 0x000fe40000000000 */
        /* <DEDUP_REMOVED lines=8> */
[----:B------:R-:W-:Y:S01]  /*b360*/  FADD R121, R123, R121 ;  /* 0x000000797b797221 */ /* 0x000fe20000000000 */
[----:B------:R-:W-:-:S01]  /*b370*/  FADD R125, R127, R125 ;  /* 0x0000007d7f7d7221 */ /* 0x000fc20000000000 */
[----:B------:R-:W-:Y:S01]  /*b380*/  STL [R1+0x200], R145 ;  /* 0x0002009101007387 */ /* 0x000fe20000100800 */
[----:B------:R-:W-:-:S01]  /*b390*/  FADD R227, R150, R227 ;  /* 0x000000e396e37221 */ /* 0x000fc20000000000 */
[----:B------:R-:W-:Y:S01]  /*b3a0*/  FADD R226, R151, R226 ;  /* 0x000000e297e27221 */ /* 0x000fe20000000000 */
[----:B------:R-:W-:-:S01]  /*b3b0*/  FADD R228, R149, R228 ;  /* 0x000000e495e47221 */ /* 0x000fc20000000000 */
[----:B------:R-:W-:Y:S01]  /*b3c0*/  STL [R1+0x204], R141 ;  /* 0x0002048d01007387 */ /* 0x000fe20000100800 */
[----:B------:R-:W-:-:S03]  /*b3d0*/  FADD R229, R147, R229 ;  /* 0x000000e593e57221 */ /* 0x000fc60000000000 */
[----:B------:R-:W2:Y:S04]  /*b3e0*/  LDL.LU R0, [R1+0x250] ;  /* 0x0002500001007983 */ /* 0x000ea80000300800 */
[----:B------:R-:W-:Y:S04]  /*b3f0*/  STL [R1+0x208], R137 ;  /* 0x0002088901007387 */ /* 0x000fe80000100800 */
[----:B------:R0:W-:Y:S04]  /*b400*/  STL [R1+0x20c], R134 ;  /* 0x00020c8601007387 */ /* 0x0001e80000100800 */
[----:B------:R-:W3:Y:S04]  /*b410*/  LDL.LU R130, [R1+0x24c] ;  /* 0x00024c0001827983 */ /* 0x000ee80000300800 */
[----:B------:R-:W-:Y:S04]  /*b420*/  STL [R1+0x210], R131 ;  /* 0x0002108301007387 */ /* 0x000fe80000100800 */
[----:B0-----:R-:W4:Y:S04]  /*b430*/  LDL.LU R134, [R1+0x248] ;  /* 0x0002480001867983 */ /* 0x001f280000300800 */
[----:B------:R-:W-:Y:S04]  /*b440*/  STL [R1+0x214], R129 ;  /* 0x0002148101007387 */ /* 0x000fe80000100800 */
[----:B------:R0:W-:Y:S04]  /*b450*/  STL [R1+0x21c], R121 ;  /* 0x00021c7901007387 */ /* 0x0001e80000100800 */
[----:B------:R1:W-:Y:S04]  /*b460*/  STL [R1+0x218], R125 ;  /* 0x0002187d01007387 */ /* 0x0003e80000100800 */
[----:B0-----:R-:W4:Y:S04]  /*b470*/  LDL.LU R121, [R1+0x220] ;  /* 0x0002200001797983 */ /* 0x001f280000300800 */
[----:B------:R-:W4:Y:S04]  /*b480*/  LDL.LU R123, [R1+0x224] ;  /* 0x00022400017b7983 */ /* 0x000f280000300800 */
[----:B-1----:R-:W4:Y:S04]  /*b490*/  LDL.LU R125, [R1+0x228] ;  /* 0x00022800017d7983 */ /* 0x002f280000300800 */
[----:B------:R-:W4:Y:S04]  /*b4a0*/  LDL.LU R127, [R1+0x22c] ;  /* 0x00022c00017f7983 */ /* 0x000f280000300800 */
[----:B------:R-:W4:Y:S04]  /*b4b0*/  LDL.LU R150, [R1+0x230] ;  /* 0x0002300001967983 */ /* 0x000f280000300800 */
[----:B------:R-:W4:Y:S04]  /*b4c0*/  LDL.LU R146, [R1+0x234] ;  /* 0x0002340001927983 */ /* 0x000f280000300800 */
[----:B------:R-:W4:Y:S04]  /*b4d0*/  LDL.LU R143, [R1+0x238] ;  /* 0x00023800018f7983 */ /* 0x000f280000300800 */
[----:B------:R-:W4:Y:S04]  /*b4e0*/  LDL.LU R141, [R1+0x23c] ;  /* 0x00023c00018d7983 */ /* 0x000f280000300800 */
[----:B------:R-:W4:Y:S04]  /*b4f0*/  LDL.LU R139, [R1+0x240] ;  /* 0x00024000018b7983 */ /* 0x000f280000300800 */
[----:B------:R-:W4:Y:S04]  /*b500*/  LDL.LU R137, [R1+0x244] ;  /* 0x0002440001897983 */ /* 0x000f280000300800 */
[----:B------:R-:W4:Y:S04]  /*b510*/  LDL R129, [R1+0x1e0] ;  /* 0x0001e00001817983 */ /* 0x000f280000100800 */
[----:B------:R-:W4:Y:S04]  /*b520*/  LDL R131, [R1+0x1e4] ;  /* 0x0001e40001837983 */ /* 0x000f280000100800 */
[----:B------:R-:W4:Y:S04]  /*b530*/  LDL R133, [R1+0x1e8] ;  /* 0x0001e80001857983 */ /* 0x000f280000100800 */
[----:B------:R-:W4:Y:S04]  /*b540*/  LDL R135, [R1+0x1ec] ;  /* 0x0001ec0001877983 */ /* 0x000f280000100800 */
[----:B------:R-:W4:Y:S04]  /*b550*/  LDL R151, [R1+0x1f0] ;  /* 0x0001f00001977983 */ /* 0x000f280000100800 */
[----:B------:R-:W4:Y:S04]  /*b560*/  LDL R149, [R1+0x1f4] ;  /* 0x0001f40001957983 */ /* 0x000f280000100800 */
[----:B------:R-:W4:Y:S04]  /*b570*/  LDL R147, [R1+0x1f8] ;  /* 0x0001f80001937983 */ /* 0x000f280000100800 */
[----:B------:R-:W4:Y:S01]  /*b580*/  LDL R145, [R1+0x1fc] ;  /* 0x0001fc0001917983 */ /* 0x000f220000100800 */
[----:B--2---:R-:W-:-:S01]  /*b590*/  FADD R0, R2, R0 ;  /* 0x0000000002007221 */ /* 0x004fc20000000000 */
[----:B---3--:R-:W-:Y:S01]  /*b5a0*/  FADD R130, R132, R130 ;  /* 0x0000008284827221 */ /* 0x008fe20000000000 */
[----:B----4-:R-:W-:-:S02]  /*b5b0*/  FADD R121, R120, R121 ;  /* 0x0000007978797221 */ /* 0x010fc40000000000 */
[----:B------:R-:W2:Y:S01]  /*b5c0*/  LDL.LU R120, [R1+0x514] ;  /* 0x0005140001787983 */ /* 0x000ea20000300800 */
[----:B------:R-:W-:-:S03]  /*b5d0*/  FADD R123, R122, R123 ;  /* 0x0000007b7a7b7221 */ /* 0x000fc60000000000 */
[----:B------:R0:W-:Y:S01]  /*b5e0*/  STL [R1+0x220], R121 ;  /* 0x0002207901007387 */ /* 0x0001e20000100800 */
[----:B------:R-:W-:-:S01]  /*b5f0*/  FADD R125, R124, R125 ;  /* 0x0000007d7c7d7221 */ /* 0x000fc20000000000 */
[----:B------:R-:W-:Y:S02]  /*b600*/  FADD R127, R126, R127 ;  /* 0x0000007f7e7f7221 */ /* 0x000fe40000000000 */
[----:B0-----:R-:W3:Y:S04]  /*b610*/  LDL.LU R121, [R1+0x510] ;  /* 0x0005100001797983 */ /* 0x001ee80000300800 */
[----:B------:R-:W4:Y:S04]  /*b620*/  LDL.LU R122, [R1+0x50c] ;  /* 0x00050c00017a7983 */ /* 0x000f280000300800 */
[----:B------:R0:W-:Y:S01]  /*b630*/  STL [R1+0x224], R123 ;  /* 0x0002247b01007387 */ /* 0x0001e20000100800 */
[----:B------:R-:W-:-:S01]  /*b640*/  FADD R150, R128, R150 ;  /* 0x0000009680967221 */ /* 0x000fc20000000000 */
[----:B------:R-:W-:Y:S01]  /*b650*/  FADD R146, R148, R146 ;  /* 0x0000009294927221 */ /* 0x000fe20000000000 */
[----:B------:R-:W-:-:S01]  /*b660*/  FADD R143, R144, R143 ;  /* 0x0000008f908f7221 */ /* 0x000fc20000000000 */
[----:B------:R-:W-:Y:S01]  /*b670*/  FADD R141, R142, R141 ;  /* 0x0000008d8e8d7221 */ /* 0x000fe20000000000 */
[----:B0-----:R-:W4:Y:S04]  /*b680*/  LDL.LU R123, [R1+0x508] ;  /* 0x00050800017b7983 */ /* 0x001f280000300800 */
[----:B------:R-:W4:Y:S04]  /*b690*/  LDL.LU R124, [R1+0x504] ;  /* 0x00050400017c7983 */ /* 0x000f280000300800 */
[----:B------:R0:W-:Y:S01]  /*b6a0*/  STL [R1+0x228], R125 ;  /* 0x0002287d01007387 */ /* 0x0001e20000100800 */
[----:B------:R-:W-:-:S01]  /*b6b0*/  FADD R139, R140, R139 ;  /* 0x0000008b8c8b7221 */ /* 0x000fc20000000000 */
[----:B------:R-:W-:Y:S01]  /*b6c0*/  FADD R137, R138, R137 ;  /* 0x000000898a897221 */ /* 0x000fe20000000000 */
[----:B------:R-:W-:-:S01]  /*b6d0*/  FADD R134, R136, R134 ;  /* 0x0000008688867221 */ /* 0x000fc20000000000 */
[----:B0-----:R-:W4:Y:S04]  /*b6e0*/  LDL.LU R125, [R1+0x500] ;  /* 0x00050000017d7983 */ /* 0x001f280000300800 */
[----:B------:R-:W4:Y:S04]  /*b6f0*/  LDL.LU R126, [R1+0x4fc] ;  /* 0x0004fc00017e7983 */ /* 0x000f280000300800 */
[----:B------:R0:W-:Y:S04]  /*b700*/  STL [R1+0x22c], R127 ;  /* 0x00022c7f01007387 */ /* 0x0001e80000100800 */
[----:B0-----:R-:W4:Y:S04]  /*b710*/  LDL.LU R127, [R1+0x4f8] ;  /* 0x0004f800017f7983 */ /* 0x001f280000300800 */
[----:B------:R-:W4:Y:S04]  /*b720*/  LDL.LU R128, [R1+0x4f4] ;  /* 0x0004f40001807983 */ /* 0x000f280000300800 */
[----:B------:R-:W-:Y:S04]  /*b730*/  STL [R1+0x230], R150 ;  /* 0x0002309601007387 */ /* 0x000fe80000100800 */
[----:B------:R-:W-:Y:S04]  /*b740*/  STL [R1+0x234], R146 ;  /* 0x0002349201007387 */ /* 0x000fe80000100800 */
[----:B------:R-:W-:Y:S04]  /*b750*/  STL [R1+0x238], R143 ;  /* 0x0002388f01007387 */ /* 0x000fe80000100800 */
[----:B------:R-:W-:Y:S04]  /*b760*/  STL [R1+0x23c], R141 ;  /* 0x00023c8d01007387 */ /* 0x000fe80000100800 */
[----:B------:R-:W-:Y:S04]  /*b770*/  STL [R1+0x240], R139 ;  /* 0x0002408b01007387 */ /* 0x000fe80000100800 */
[----:B------:R-:W-:Y:S04]  /*b780*/  STL [R1+0x244], R137 ;  /* 0x0002448901007387 */ /* 0x000fe80000100800 */
[----:B------:R0:W-:Y:S04]  /*b790*/  STL [R1+0x24c], R130 ;  /* 0x00024c8201007387 */ /* 0x0001e80000100800 */
[----:B------:R1:W-:Y:S04]  /*b7a0*/  STL [R1+0x248], R134 ;  /* 0x0002488601007387 */ /* 0x0003e80000100800 */
[----:B0-----:R-:W2:Y:S04]  /*b7b0*/  LDL.LU R130, [R1+0x254] ;  /* 0x0002540001827983 */ /* 0x001ea80000300800 */
[----:B------:R-:W3:Y:S04]  /*b7c0*/  LDL.LU R132, [R1+0x258] ;  /* 0x0002580001847983 */ /* 0x000ee80000300800 */
[----:B-1----:R-:W4:Y:S04]  /*b7d0*/  LDL.LU R134, [R1+0x25c] ;  /* 0x00025c0001867983 */ /* 0x002f280000300800 */
[----:B------:R0:W-:Y:S04]  /*b7e0*/  STL [R1+0x250], R0 ;  /* 0x0002500001007387 */ /* 0x0001e80000100800 */
[----:B------:R-:W4:Y:S04]  /*b7f0*/  LDL.LU R136, [R1+0x260] ;  /* 0x0002600001887983 */ /* 0x000f280000300800 */
        /* <DEDUP_REMOVED lines=12> */
[----:B0-----:R-:W4:Y:S01]  /*b8c0*/  LDL.LU R0, [R1+0x294] ;  /* 0x0002940001007983 */ /* 0x001f220000300800 */
[----:B--2---:R-:W-:-:S03]  /*b8d0*/  FADD R130, R129, R130 ;  /* 0x0000008281827221 */ /* 0x004fc60000000000 */
[----:B------:R-:W2:Y:S01]  /*b8e0*/  LDL.LU R129, [R1+0x4f0] ;  /* 0x0004f00001817983 */ /* 0x000ea20000300800 */
[----:B---3--:R-:W-:-:S03]  /*b8f0*/  FADD R132, R131, R132 ;  /* 0x0000008483847221 */ /* 0x008fc60000000000 */
[----:B------:R0:W-:Y:S01]  /*b900*/  STL [R1+0x254], R130 ;  /* 0x0002548201007387 */ /* 0x0001e20000100800 */
[----:B----4-:R-:W-:-:S03]  /*b910*/  FADD R134, R133, R134 ;  /* 0x0000008685867221 */ /* 0x010fc60000000000 */
[----:B0-----:R-:W3:Y:S01]  /*b920*/  LDL.LU R130, [R1+0x4ec] ;  /* 0x0004ec0001827983 */ /* 0x001ee20000300800 */
[----:B------:R-:W-:-:S03]  /*b930*/  FADD R136, R135, R136 ;  /* 0x0000008887887221 */ /* 0x000fc60000000000 */
[----:B------:R-:W4:Y:S01]  /*b940*/  LDL.LU R131, [R1+0x4e8] ;  /* 0x0004e80001837983 */ /* 0x000f220000300800 */
[----:B------:R-:W-:-:S03]  /*b950*/  FADD R150, R151, R150 ;  /* 0x0000009697967221 */ /* 0x000fc60000000000 */
[----:B------:R0:W-:Y:S01]  /*b960*/  STL [R1+0x258], R132 ;  /* 0x0002588401007387 */ /* 0x0001e20000100800 */
[----:B------:R-:W-:-:S01]  /*b970*/  FADD R148, R149, R148 ;  /* 0x0000009495947221 */ /* 0x000fc20000000000 */
[----:B------:R-:W-:Y:S02]  /*b980*/  FADD R146, R147, R146 ;  /* 0x0000009293927221 */ /* 0x000fe40000000000 */
[----:B0-----:R-:W4:Y:S04]  /*b990*/  LDL.LU R132, [R1+0x4e4] ;  /* 0x0004e40001847983 */ /* 0x001f280000300800 */
[----:B------:R-:W4:Y:S01]  /*b9a0*/  LDL.LU R133, [R1+0x4e0] ;  /* 0x0004e00001857983 */ /* 0x000f220000300800 */
[----:B------:R-:W-:-:S03]  /*b9b0*/  FADD R144, R145, R144 ;  /* 0x0000009091907221 */ /* 0x000fc60000000000 */
[----:B------:R0:W-:Y:S01]  /*b9c0*/  STL [R1+0x25c], R134 ;  /* 0x00025c8601007387 */ /* 0x0001e20000100800 */
[----:B------:R-:W-:-:S01]  /*b9d0*/  FADD R143, R24, R143 ;  /* 0x0000008f188f7221 */ /* 0x000fc20000000000 */
[----:B------:R-:W-:Y:S01]  /*b9e0*/  FADD R142, R25, R142 ;  /* 0x0000008e198e7221 */ /* 0x000fe20000000000 */
[----:B------:R-:W-:-:S01]  /*b9f0*/  FADD R141, R26, R141 ;  /* 0x0000008d1a8d7221 */ /* 0x000fc20000000000 */
[----:B0-----:R-:W4:Y:S04]  /*ba00*/  LDL.LU R134, [R1+0x4dc] ;  /* 0x0004dc0001867983 */ /* 0x001f280000300800 */
[----:B------:R-:W4:Y:S04]  /*ba10*/  LDL.LU R135, [R1+0x4d8] ;  /* 0x0004d80001877983 */ /* 0x000f280000300800 */
[----:B------:R0:W-:Y:S01]  /*ba20*/  STL [R1+0x260], R136 ;  /* 0x0002608801007387 */ /* 0x0001e20000100800 */
[----:B------:R-:W-:-:S01]  /*ba30*/  FADD R140, R27, R140 ;  /* 0x0000008c1b8c7221 */ /* 0x000fc20000000000 */
[----:B------:R-:W-:Y:S01]  /*ba40*/  FADD R139, R28, R139 ;  /* 0x0000008b1c8b7221 */ /* 0x000fe20000000000 */
[----:B------:R-:W-:-:S01]  /*ba50*/  FADD R138, R29, R138 ;  /* 0x0000008a1d8a7221 */ /* 0x000fc20000000000 */
[----:B0-----:R-:W4:Y:S01]  /*ba60*/  LDL.LU R136, [R1+0x4d4] ;  /* 0x0004d40001887983 */ /* 0x001f220000300800 */
[----:B------:R-:W-:-:S01]  /*ba70*/  FADD R137, R30, R137 ;  /* 0x000000891e897221 */ /* 0x000fc20000000000 */
[----:B------:R-:W-:Y:S01]  /*ba80*/  FADD R2, R31, R2 ;  /* 0x000000021f027221 */ /* 0x000fe20000000000 */
[----:B------:R-:W-:-:S01]  /*ba90*/  FADD R0, R32, R0 ;  /* 0x0000000020007221 */ /* 0x000fc20000000000 */
[----:B------:R0:W-:Y:S04]  /*baa0*/  STL [R1+0x264], R150 ;  /* 0x0002649601007387 */ /* 0x0001e80000100800 */
        /* <DEDUP_REMOVED lines=9> */
[----:B------:R-:W2:Y:S04]  /*bb40*/  LDL.LU R151, [R1+0x298] ;  /* 0x0002980001977983 */ /* 0x000ea80000300800 */
[----:B------:R1:W-:Y:S04]  /*bb50*/  STL [R1+0x28c], R137 ;  /* 0x00028c8901007387 */ /* 0x0003e80000100800 */
[----:B0-----:R-:W3:Y:S04]  /*bb60*/  LDL.LU R150, [R1+0x29c] ;  /* 0x00029c0001967983 */ /* 0x001ee80000300800 */
[----:B------:R0:W-:Y:S04]  /*bb70*/  STL [R1+0x290], R2 ;  /* 0x0002900201007387 */ /* 0x0001e80000100800 */
[----:B------:R-:W4:Y:S04]  /*bb80*/  LDL.LU R149, [R1+0x2a0] ;  /* 0x0002a00001957983 */ /* 0x000f280000300800 */
[----:B------:R0:W-:Y:S04]  /*bb90*/  STL [R1+0x294], R0 ;  /* 0x0002940001007387 */ /* 0x0001e80000100800 */
        /* <DEDUP_REMOVED lines=12> */
[----:B0-----:R-:W4:Y:S04]  /*bc60*/  LDL.LU R2, [R1+0x2d4] ;  /* 0x0002d40001027983 */ /* 0x001f280000300800 */
[----:B------:R-:W4:Y:S01]  /*bc70*/  LDL.LU R0, [R1+0x2d8] ;  /* 0x0002d80001007983 */ /* 0x000f220000300800 */
[----:B--2---:R-:W-:-:S05]  /*bc80*/  FADD R151, R33, R151 ;  /* 0x0000009721977221 */ /* 0x004fca0000000000 */
[----:B------:R0:W-:Y:S01]  /*bc90*/  STL [R1+0x298], R151 ;  /* 0x0002989701007387 */ /* 0x0001e20000100800 */
[----:B---3--:R-:W-:-:S05]  /*bca0*/  FADD R150, R34, R150 ;  /* 0x0000009622967221 */ /* 0x008fca0000000000 */
[----:B------:R1:W-:Y:S01]  /*bcb0*/  STL [R1+0x29c], R150 ;  /* 0x00029c9601007387 */ /* 0x0003e20000100800 */
[----:B----4-:R-:W-:-:S05]  /*bcc0*/  FADD R149, R35, R149 ;  /* 0x0000009523957221 */ /* 0x010fca0000000000 */
[----:B------:R2:W-:Y:S01]  /*bcd0*/  STL [R1+0x2a0], R149 ;  /* 0x0002a09501007387 */ /* 0x0005e20000100800 */
[----:B------:R-:W-:-:S01]  /*bce0*/  FADD R148, R36, R148 ;  /* 0x0000009424947221 */ /* 0x000fc20000000000 */
[----:B------:R-:W-:-:S04]  /*bcf0*/  FADD R147, R37, R147 ;  /* 0x0000009325937221 */ /* 0x000fc80000000000 */
[----:B------:R3:W-:Y:S01]  /*bd00*/  STL [R1+0x2a4], R148 ;  /* 0x0002a49401007387 */ /* 0x0007e20000100800 */
[----:B------:R-:W-:-:S03]  /*bd10*/  FADD R146, R38, R146 ;  /* 0x0000009226927221 */ /* 0x000fc60000000000 */
        /* <DEDUP_REMOVED lines=20> */
[----:B0-----:R-:W4:Y:S01]  /*be60*/  LDL.LU R151, [R1+0x2dc] ;  /* 0x0002dc0001977983 */ /* 0x001f220000300800 */
[----:B------:R-:W-:-:S03]  /*be70*/  FADD R0, R49, R0 ;  /* 0x0000000031007221 */ /* 0x000fc60000000000 */
[----:B------:R0:W-:Y:S04]  /*be80*/  STL [R1+0x2d0], R137 ;  /* 0x0002d08901007387 */ /* 0x0001e80000100800 */
[----:B-1----:R-:W4:Y:S04]  /*be90*/  LDL.LU R150, [R1+0x2e0] ;  /* 0x0002e00001967983 */ /* 0x002f280000300800 */
[----:B------:R1:W-:Y:S04]  /*bea0*/  STL [R1+0x2d4], R2 ;  /* 0x0002d40201007387 */ /* 0x0003e80000100800 */
[----:B--2---:R-:W2:Y:S04]  /*beb0*/  LDL.LU R149, [R1+0x2e4] ;  /* 0x0002e40001957983 */ /* 0x004ea80000300800 */
[----:B------:R1:W-:Y:S04]  /*bec0*/  STL [R1+0x2d8], R0 ;  /* 0x0002d80001007387 */ /* 0x0003e80000100800 */
[----:B---3--:R-:W3:Y:S04]  /*bed0*/  LDL.LU R148, [R1+0x2e8] ;  /* 0x0002e80001947983 */ /* 0x008ee80000300800 */
[----:B----4-:R-:W4:Y:S04]  /*bee0*/  LDL.LU R147, [R1+0x2ec] ;  /* 0x0002ec0001937983 */ /* 0x010f280000300800 */
        /* <DEDUP_REMOVED lines=10> */
[----:B-1----:R-:W4:Y:S04]  /*bf90*/  LDL.LU R2, [R1+0x318] ;  /* 0x0003180001027983 */ /* 0x002f280000300800 */
[----:B------:R-:W4:Y:S01]  /*bfa0*/  LDL.LU R0, [R1+0x31c] ;  /* 0x00031c0001007983 */ /* 0x000f220000300800 */
[----:B------:R-:W-:-:S01]  /*bfb0*/  FADD R151, R50, R151 ;  /* 0x0000009732977221 */ /* 0x000fc20000000000 */
[----:B------:R-:W-:-:S04]  /*bfc0*/  FADD R150, R51, R150 ;  /* 0x0000009633967221 */ /* 0x000fc80000000000 */
[----:B------:R0:W-:Y:S01]  /*bfd0*/  STL [R1+0x2dc], R151 ;  /* 0x0002dc9701007387 */ /* 0x0001e20000100800 */
[----:B--2---:R-:W-:-:S03]  /*bfe0*/  FADD R149, R52, R149 ;  /* 0x0000009534957221 */ /* 0x004fc60000000000 */
[----:B------:R1:W-:Y:S01]  /*bff0*/  STL [R1+0x2e0], R150 ;  /* 0x0002e09601007387 */ /* 0x0003e20000100800 */
[----:B---3--:R-:W-:-:S03]  /*c000*/  FADD R148, R53, R148 ;  /* 0x0000009435947221 */ /* 0x008fc60000000000 */
[----:B------:R2:W-:Y:S01]  /*c010*/  STL [R1+0x2e4], R149 ;  /* 0x0002e49501007387 */ /* 0x0005e20000100800 */
[----:B----4-:R-:W-:-:S03]  /*c020*/  FADD R147, R54, R147 ;  /* 0x0000009336937221 */ /* 0x010fc60000000000 */
        /* <DEDUP_REMOVED lines=198> */
[----:B------:R-:W-:Y:S01]  /*cc90*/  STL [R1+0x3ec], R151 ;  /* 0x0003ec9701007387 */ /* 0x000fe20000100800 */
[----:B--2---:R-:W-:-:S03]  /*cca0*/  FADD R149, R120, R149 ;  /* 0x0000009578957221 */ /* 0x004fc60000000000 */
[----:B------:R-:W-:Y:S01]  /*ccb0*/  STL [R1+0x3f0], R150 ;  /* 0x0003f09601007387 */ /* 0x000fe20000100800 */
[----:B---3--:R-:W-:-:S03]  /*ccc0*/  FADD R148, R121, R148 ;  /* 0x0000009479947221 */ /* 0x008fc60000000000 */
[----:B------:R-:W-:Y:S01]  /*ccd0*/  STL [R1+0x3f4], R149 ;  /* 0x0003f49501007387 */ /* 0x000fe20000100800 */
[----:B----4-:R-:W-:-:S03]  /*cce0*/  FADD R147, R122, R147 ;  /* 0x000000937a937221 */ /* 0x010fc60000000000 */
[----:B------:R-:W-:Y:S01]  /*ccf0*/  STL [R1+0x3f8], R148 ;  /* 0x0003f89401007387 */ /* 0x000fe20000100800 */
[----:B------:R-:W-:-:S03]  /*cd00*/  FADD R146, R123, R146 ;  /* 0x000000927b927221 */ /* 0x000fc60000000000 */
        /* <DEDUP_REMOVED lines=18> */
[----:B------:R-:W-:Y:S04]  /*ce30*/  STL [R1+0x420], R138 ;  /* 0x0004208a01007387 */ /* 0x000fe80000100800 */
[----:B------:R0:W-:Y:S04]  /*ce40*/  STL [R1+0x424], R137 ;  /* 0x0004248901007387 */ /* 0x0001e80000100800 */
[----:B0-----:R-:W2:Y:S01]  /*ce50*/  LDL.LU R137, [R1+0x430] ;  /* 0x0004300001897983 */ /* 0x001ea20000300800 */
[----:B------:R-:W-:-:S01]  /*ce60*/  FADD R2, R133, R2 ;  /* 0x0000000285027221 */ /* 0x000fc20000000000 */
[----:B------:R-:W-:-:S02]  /*ce70*/  FADD R0, R134, R0 ;  /* 0x0000000086007221 */ /* 0x000fc40000000000 */
[----:B------:R-:W3:Y:S04]  /*ce80*/  LDL.LU R138, [R1+0x434] ;  /* 0x00043400018a7983 */ /* 0x000ee80000300800 */
[----:B------:R-:W-:Y:S04]  /*ce90*/  STL [R1+0x428], R2 ;  /* 0x0004280201007387 */ /* 0x000fe80000100800 */
[----:B------:R-:W4:Y:S04]  /*cea0*/  LDL.LU R139, [R1+0x438] ;  /* 0x00043800018b7983 */ /* 0x000f280000300800 */
        /* <DEDUP_REMOVED lines=16> */
[----:B------:R0:W-:Y:S04]  /*cfb0*/  STL [R1+0x430], R137 ;  /* 0x0004308901007387 */ /* 0x0001e80000100800 */
[----:B0-----:R-:W4:Y:S01]  /*cfc0*/  LDL.LU R137, [R1+0x4d0] ;  /* 0x0004d00001897983 */ /* 0x001f220000300800 */
[----:B---3--:R-:W-:-:S05]  /*cfd0*/  FADD R138, R136, R138 ;  /* 0x0000008a888a7221 */ /* 0x008fca0000000000 */
[----:B------:R0:W-:Y:S04]  /*cfe0*/  STL [R1+0x434], R138 ;  /* 0x0004348a01007387 */ /* 0x0001e80000100800 */
[----:B0-----:R-:W2:Y:S01]  /*cff0*/  LDL.LU R138, [R1+0x4cc] ;  /* 0x0004cc00018a7983 */ /* 0x001ea20000300800 */
[----:B----4-:R-:W-:-:S05]  /*d000*/  FADD R139, R137, R139 ;  /* 0x0000008b898b7221 */ /* 0x010fca0000000000 */
[----:B------:R0:W-:Y:S04]  /*d010*/  STL [R1+0x438], R139 ;  /* 0x0004388b01007387 */ /* 0x0001e80000100800 */
[----:B0-----:R-:W3:Y:S01]  /*d020*/  LDL.LU R139, [R1+0x4c8] ;  /* 0x0004c800018b7983 */ /* 0x001ee20000300800 */
[----:B--2---:R-:W-:-:S05]  /*d030*/  FADD R140, R138, R140 ;  /* 0x0000008c8a8c7221 */ /* 0x004fca0000000000 */
[----:B------:R0:W-:Y:S04]  /*d040*/  STL [R1+0x43c], R140 ;  /* 0x00043c8c01007387 */ /* 0x0001e80000100800 */
[----:B0-----:R-:W2:Y:S01]  /*d050*/  LDL.LU R140, [R1+0x4c4] ;  /* 0x0004c400018c7983 */ /* 0x001ea20000300800 */
[----:B---3--:R-:W-:-:S05]  /*d060*/  FADD R141, R139, R141 ;  /* 0x0000008d8b8d7221 */ /* 0x008fca0000000000 */
        /* <DEDUP_REMOVED lines=34> */
[----:B0-----:R0:W5:Y:S01]  /*d290*/  LDL.LU R0, [R1+0x494] ;  /* 0x0004940001007983 */ /* 0x0011620000300800 */
[----:B------:R-:W-:Y:S01]  /*d2a0*/  UMOV UR6, URZ ;  /* 0x0000003f00067c82 */ /* 0x000fe20008000000 */
[----:B---3--:R-:W-:-:S05]  /*d2b0*/  FADD R2, R2, R151 ;  /* 0x0000009702027221 */ /* 0x008fca0000000000 */
[----:B------:R0:W-:Y:S02]  /*d2c0*/  STL [R1+0x470], R2 ;  /* 0x0004700201007387 */ /* 0x0001e40000100800 */
.L_x_29:
[----:B------:R-:W-:Y:S05]  /*d2d0*/  @!P1 BRA `(.L_x_30) ;  /* 0x0000000000049947 */ /* 0x000fea0003800000 */
[----:B------:R-:W-:Y:S01]  /*d2e0*/  BPT.TRAP 0x1 ;  /* 0x000000040000795c */ /* 0x000fe20000300000 */
.L_x_30:
[----:B0-----:R-:W2:Y:S04]  /*d2f0*/  LDL R2, [R1+0x474] ;  /* 0x0004740001027983 */ /* 0x001ea80000100800 */
[----:B-----5:R0:W-:Y:S04]  /*d300*/  STL [R1+0x494], R0 ;  /* 0x0004940001007387 */ /* 0x0201e80000100800 */
[----:B0-----:R-:W3:Y:S01]  /*d310*/  LDL R0, [R1+0x478] ;  /* 0x0004780001007983 */ /* 0x001ee20000100800 */
[----:B--2---:R-:W-:Y:S01]  /*d320*/  ISETP.NE.AND P0, PT, R2, RZ, PT ;  /* 0x000000ff0200720c */ /* 0x004fe20003f05270 */
[----:B------:R-:W-:-:S12]  /*d330*/  IMAD.U32 R2, RZ, RZ, UR25 ;  /* 0x00000019ff027e24 */ /* 0x000fd8000f8e00ff */
[----:B------:R-:W-:-:S05]  /*d340*/  @P0 LEA R2, R2, UR11, 0x3 ;  /* 0x0000000b02020c11 */ /* 0x000fca000f8e18ff */
[----:B------:R-:W-:-:S05]  /*d350*/  @P0 VIADD R2, R2, 0x40 ;  /* 0x0000004002020836 */ /* 0x000fca0000000000 */
[----:B---3--:R-:W-:Y:S02]  /*d360*/  @P0 PRMT R2, R0, 0x654, R2 ;  /* 0x0000065400020816 */ /* 0x008fe40000000002 */
[----:B------:R0:W5:Y:S01]  /*d370*/  LDL.LU R0, [R1+0x494] ;  /* 0x0004940001007983 */ /* 0x0001620000300800 */
[----:B------:R-:W-:Y:S01]  /*d380*/  UISETP.GT.U32.AND UP0, UPT, UR13, 0x1, UPT ;  /* 0x000000010d00788c */ /* 0x000fe2000bf04070 */
[----:B------:R0:W-:Y:S05]  /*d390*/  @P0 SYNCS.ARRIVE.TRANS64.RED.A1T0 RZ, [R2+URZ], RZ ;  /* 0x000000ff02ff09a7 */ /* 0x0001ea000810043f */
[----:B------:R-:W-:-:S13]  /*d3a0*/  PLOP3.LUT P0, PT, PT, PT, UP0, 0x80, 0x0 ;  /* 0x000000000000781c */ /* 0x000fda0003f0f008 */
[----:B0-----:R-:W-:Y:S05]  /*d3b0*/  @P0 BRA `(.L_x_31) ;  /* 0x0000000000040947 */ /* 0x001fea0003800000 */
[----:B------:R-:W-:Y:S01]  /*d3c0*/  BPT.TRAP 0x1 ;  /* 0x000000040000795c */ /* 0x000fe20000300000 */
.L_x_31:
[----:B------:R-:W-:Y:S02]  /*d3d0*/  UISETP.GT.AND UP2, UPT, UR24, 0x1, UPT ;  /* 0x000000011800788c */ /* 0x000fe4000bf44270 */
[----:B------:R-:W-:Y:S02]  /*d3e0*/  UIADD3 UR23, UR23, 0x1, URZ ;  /* 0x0000000117177890 */ /* 0x000fe4000fffe03f */
[----:B------:R-:W-:Y:S02]  /*d3f0*/  UIADD3 UR25, UR25, 0x1, URZ ;  /* 0x0000000119197890 */ /* 0x000fe4000fffe03f */
[----:B------:R-:W-:Y:S01]  /*d400*/  PLOP3.LUT P0, PT, PT, PT, UP2, 0x80, 0x0 ;  /* 0x000000000000781c */ /* 0x000fe20003f0f028 */
[----:B------:R-:W-:Y:S02]  /*d410*/  UISETP.NE.AND UP0, UPT, UR23, 0x8, UPT ;  /* 0x000000081700788c */ /* 0x000fe4000bf05270 */
[----:B------:R-:W-:Y:S02]  /*d420*/  UISETP.NE.AND UP1, UPT, UR25, 0x8, UPT ;  /* 0x000000081900788c */ /* 0x000fe4000bf25270 */
[----:B------:R-:W-:-:S02]  /*d430*/  USEL UR8, URZ, 0x1, UP0 ;  /* 0x000000013f087887 */ /* 0x000fc40008000000 */
[----:B------:R-:W-:Y:S02]  /*d440*/  UIADD3 UR24, UR24, -0x1, URZ ;  /* 0xffffffff18187890 */ /* 0x000fe4000fffe03f */
[----:B------:R-:W-:Y:S02]  /*d450*/  USEL UR23, UR23, URZ, UP0 ;  /* 0x0000003f17177287 */ /* 0x000fe40008000000 */
[----:B-----5:R-:W-:Y:S01]  /*d460*/  LOP3.LUT R0, R0, UR8, RZ, 0x3c, !PT ;  /* 0x0000000800007c12 */ /* 0x020fe2000f8e3cff */
[----:B------:R-:W-:Y:S01]  /*d470*/  USEL UR25, UR25, URZ, UP1 ;  /* 0x0000003f19197287 */ /* 0x000fe20008800000 */
[----:B------:R-:W-:Y:S01]  /*d480*/  UMOV UR8, 0x1 ;  /* 0x0000000100087882 */ /* 0x000fe20000000000 */
[----:B------:R-:W-:Y:S10]  /*d490*/  @P0 BRA `(.L_x_32) ;  /* 0xffffff9c00d00947 */ /* 0x000ff4000383ffff */
.L_x_24:
[----:B------:R-:W-:-:S04]  /*d4a0*/  UISETP.NE.AND UP0, UPT, UR6, URZ, UPT ;  /* 0x0000003f0600728c */ /* 0x000fc8000bf05270 */
[----:B------:R-:W-:-:S06]  /*d4b0*/  USEL UR6, URZ, 0x1, !UP0 ;  /* 0x000000013f067887 */ /* 0x000fcc000c000000 */
[----:B------:R-:W-:-:S13]  /*d4c0*/  ISETP.NE.AND P0, PT, RZ, UR6, PT ;  /* 0x00000006ff007c0c */ /* 0x000fda000bf05270 */
[----:B------:R-:W-:Y:S05]  /*d4d0*/  @!P0 BRA `(.L_x_33) ;  /* 0x0000003800908947 */ /* 0x000fea0003800000 */
[----:B------:R0:W-:Y:S04]  /*d4e0*/  STL [R1+0x664], R35 ;  /* 0x0006642301007387 */ /* 0x0001e80000100800 */
[----:B0-----:R-:W2:Y:S04]  /*d4f0*/  LDL.LU R35, [R1] ;  /* 0x0000000001237983 */ /* 0x001ea80000300800 */
[----:B------:R0:W-:Y:S04]  /*d500*/  STL [R1+0x660], R36 ;  /* 0x0006602401007387 */ /* 0x0001e80000100800 */
[----:B0-----:R-:W3:Y:S04]  /*d510*/  LDL.LU R36, [R1+0x4] ;  /* 0x0000040001247983 */ /* 0x001ee80000300800 */
[----:B------:R0:W-:Y:S04]  /*d520*/  STL [R1+0x65c], R37 ;  /* 0x00065c2501007387 */ /* 0x0001e80000100800 */
[----:B0-----:R-:W4:Y:S04]  /*d530*/  LDL.LU R37, [R1+0x8] ;  /* 0x0000080001257983 */ /* 0x001f280000300800 */
        /* <DEDUP_REMOVED lines=156> */
[----:B------:R-:W5:Y:S04]  /*df00*/  LDL.LU R0, [R1+0x1b0] ;  /* 0x0001b00001007983 */ /* 0x000f680000300800 */
[----:B------:R-:W5:Y:S04]  /*df10*/  LDL.LU R2, [R1+0x224] ;  /* 0x0002240001027983 */ /* 0x000f680000300800 */
        /* <DEDUP_REMOVED lines=67> */
[----:B0-----:R-:W5:Y:S01]  /*e350*/  LDL.LU R149, [R1+0x14c] ;  /* 0x00014c0001957983 */ /* 0x001f620000300800 */
[----:B--2---:R-:W-:-:S03]  /*e360*/  FADD R3, R35, R3 ;  /* 0x0000000323037221 */ /* 0x004fc60000000000 */
[----:B------:R0:W-:Y:S01]  /*e370*/  STL [R1+0x498], R150 ;  /* 0x0004989601007387 */ /* 0x0001e20000100800 */
[----:B---3--:R-:W-:Y:S01]  /*e380*/  FADD R4, R36, R4 ;  /* 0x0000000424047221 */ /* 0x008fe20000000000 */
[----:B----4-:R-:W-:Y:S01]  /*e390*/  FADD R5, R37, R5 ;  /* 0x0000000525057221 */ /* 0x010fe20000000000 */
[----:B-----5:R-:W-:Y:S01]  /*e3a0*/  FADD R6, R38, R6 ;  /* 0x0000000626067221 */ /* 0x020fe20000000000 */
[----:B------:R-:W-:Y:S01]  /*e3b0*/  FADD R7, R39, R7 ;  /* 0x0000000727077221 */ /* 0x000fe20000000000 */
[----:B0-----:R-:W2:Y:S04]  /*e3c0*/  LDL.LU R150, [R1+0x148] ;  /* 0x0001480001967983 */ /* 0x001ea80000300800 */
[----:B------:R0:W-:Y:S01]  /*e3d0*/  STL [R1+0x494], R151 ;  /* 0x0004949701007387 */ /* 0x0001e20000100800 */
[----:B------:R-:W-:Y:S01]  /*e3e0*/  FADD R8, R40, R8 ;  /* 0x0000000828087221 */ /* 0x000fe20000000000 */
[----:B------:R-:W-:Y:S01]  /*e3f0*/  FADD R9, R41, R9 ;  /* 0x0000000929097221 */ /* 0x000fe20000000000 */
[----:B------:R-:W-:Y:S01]  /*e400*/  FADD R10, R42, R10 ;  /* 0x0000000a2a0a7221 */ /* 0x000fe20000000000 */
[----:B0-----:R-:W3:Y:S04]  /*e410*/  LDL.LU R151, [R1+0x144] ;  /* 0x0001440001977983 */ /* 0x001ee80000300800 */
[----:B------:R-:W4:Y:S04]  /*e420*/  LDL.LU R35, [R1+0x664] ;  /* 0x0006640001237983 */ /* 0x000f280000300800 */
[----:B------:R-:W5:Y:S04]  /*e430*/  LDL.LU R36, [R1+0x660] ;  /* 0x0006600001247983 */ /* 0x000f680000300800 */
[----:B------:R-:W5:Y:S04]  /*e440*/  LDL.LU R37, [R1+0x65c] ;  /* 0x00065c0001257983 */ /* 0x000f680000300800 */
[----:B------:R-:W5:Y:S01]  /*e450*/  LDL.LU R38, [R1+0x658] ;  /* 0x0006580001267983 */ /* 0x000f620000300800 */
[----:B------:R-:W-:-:S03]  /*e460*/  FADD R11, R43, R11 ;  /* 0x0000000b2b0b7221 */ /* 0x000fc60000000000 */
        /* <DEDUP_REMOVED lines=141> */
[----:B------:R-:W-:Y:S01]  /*ed40*/  FADD R209, R113, R209 ;  /* 0x000000d171d17221 */ /* 0x000fe20000000000 */
[----:B------:R-:W-:Y:S02]  /*ed50*/  FADD R130, R131, R130 ;  /* 0x0000008283827221 */ /* 0x000fe40000000000 */
[----:B------:R-:W5:Y:S01]  /*ed60*/  LDL.LU R110, [R1+0x538] ;  /* 0x00053800016e7983 */ /* 0x000f620000300800 */
[----:B------:R-:W-:Y:S01]  /*ed70*/  FADD R210, R114, R210 ;  /* 0x000000d272d27221 */ /* 0x000fe20000000000 */
[----:B------:R-:W-:Y:S02]  /*ed80*/  FADD R128, R129, R128 ;  /* 0x0000008081807221 */ /* 0x000fe40000000000 */
[----:B------:R-:W5:Y:S01]  /*ed90*/  LDL.LU R111, [R1+0x534] ;  /* 0x00053400016f7983 */ /* 0x000f620000300800 */
[----:B------:R-:W-:Y:S01]  /*eda0*/  FADD R211, R115, R211 ;  /* 0x000000d373d37221 */ /* 0x000fe20000000000 */
[----:B------:R-:W-:-:S02]  /*edb0*/  FADD R126, R127, R126 ;  /* 0x0000007e7f7e7221 */ /* 0x000fc40000000000 */
        /* <DEDUP_REMOVED lines=8> */
[----:B------:R-:W-:Y:S01]  /*ee40*/  FADD R118, R119, R118 ;  /* 0x0000007677767221 */ /* 0x000fe20000000000 */
[----:B------:R-:W-:Y:S01]  /*ee50*/  FADD R2, R0, R2 ;  /* 0x0000000200027221 */ /* 0x000fe20000000000 */
[----:B------:R-:W-:Y:S01]  /*ee60*/  STL [R1+0x200], R132 ;  /* 0x0002008401007387 */ /* 0x000fe20000100800 */
        /* <DEDUP_REMOVED lines=18> */
[----:B---3--:R-:W-:Y:S01]  /*ef90*/  FADD R212, R151, R212 ;  /* 0x000000d497d47221 */ /* 0x008fe20000000000 */
[----:B------:R-:W-:Y:S01]  /*efa0*/  STL [R1+0x214], R122 ;  /* 0x0002147a01007387 */ /* 0x000fe20000100800 */
[----:B------:R-:W-:Y:S01]  /*efb0*/  FADD R217, R146, R217 ;  /* 0x000000d992d97221 */ /* 0x000fe20000000000 */
[----:B--2---:R-:W-:Y:S01]  /*efc0*/  FADD R213, R150, R213 ;  /* 0x000000d596d57221 */ /* 0x004fe20000000000 */
[----:B------:R-:W-:Y:S01]  /*efd0*/  FADD R216, R147, R216 ;  /* 0x000000d893d87221 */ /* 0x000fe20000000000 */
[----:B------:R-:W-:Y:S04]  /*efe0*/  STL [R1+0x218], R120 ;  /* 0x0002187801007387 */ /* 0x000fe80000100800 */
[----:B------:R0:W-:Y:S04]  /*eff0*/  STL [R1+0x220], R116 ;  /* 0x0002207401007387 */ /* 0x0001e80000100800 */
[----:B------:R2:W-:Y:S04]  /*f000*/  STL [R1+0x21c], R118 ;  /* 0x00021c7601007387 */ /* 0x0005e80000100800 */
[----:B0-----:R-:W3:Y:S04]  /*f010*/  LDL.LU R116, [R1+0x1b4] ;  /* 0x0001b40001747983 */ /* 0x001ee80000300800 */
[----:B------:R-:W3:Y:S04]  /*f020*/  LDL.LU R148, [R1+0x228] ;  /* 0x0002280001947983 */ /* 0x000ee80000300800 */
[----:B------:R-:W4:Y:S04]  /*f030*/  LDL.LU R117, [R1+0x1b8] ;  /* 0x0001b80001757983 */ /* 0x000f280000300800 */
[----:B------:R0:W-:Y:S04]  /*f040*/  STL [R1+0x224], R2 ;  /* 0x0002240201007387 */ /* 0x0001e80000100800 */
[----:B------:R-:W4:Y:S04]  /*f050*/  LDL.LU R149, [R1+0x22c] ;  /* 0x00022c0001957983 */ /* 0x000f280000300800 */
[----:B--2---:R-:W2:Y:S04]  /*f060*/  LDL.LU R118, [R1+0x1bc] ;  /* 0x0001bc0001767983 */ /* 0x004ea80000300800 */
[----:B------:R-:W2:Y:S04]  /*f070*/  LDL.LU R0, [R1+0x230] ;  /* 0x0002300001007983 */ /* 0x000ea80000300800 */
[----:B------:R-:W5:Y:S04]  /*f080*/  LDL.LU R119, [R1+0x1c0] ;  /* 0x0001c00001777983 */ /* 0x000f680000300800 */
[----:B0-----:R-:W5:Y:S04]  /*f090*/  LDL.LU R2, [R1+0x234] ;  /* 0x0002340001027983 */ /* 0x001f680000300800 */
[----:B------:R-:W5:Y:S04]  /*f0a0*/  LDL.LU R120, [R1+0x1c4] ;  /* 0x0001c40001787983 */ /* 0x000f680000300800 */
        /* <DEDUP_REMOVED lines=28> */
[----:B------:R-:W5:Y:S01]  /*f270*/  LDL.LU R147, [R1+0x270] ;  /* 0x0002700001937983 */ /* 0x000f620000300800 */
[----:B---3--:R-:W-:-:S03]  /*f280*/  FADD R148, R116, R148 ;  /* 0x0000009474947221 */ /* 0x008fc60000000000 */
[----:B------:R-:W3:Y:S04]  /*f290*/  LDL.LU R116, [R1+0x520] ;  /* 0x0005200001747983 */ /* 0x000ee80000300800 */
[----:B------:R0:W-:Y:S01]  /*f2a0*/  STL [R1+0x228], R148 ;  /* 0x0002289401007387 */ /* 0x0001e20000100800 */
[----:B----4-:R-:W-:-:S03]  /*f2b0*/  FADD R149, R117, R149 ;  /* 0x0000009575957221 */ /* 0x010fc60000000000 */
[----:B0-----:R-:W4:Y:S04]  /*f2c0*/  LDL.LU R148, [R1+0x274] ;  /* 0x0002740001947983 */ /* 0x001f280000300800 */
[----:B------:R-:W3:Y:S04]  /*f2d0*/  LDL.LU R117, [R1+0x51c] ;  /* 0x00051c0001757983 */ /* 0x000ee80000300800 */
[----:B------:R0:W-:Y:S04]  /*f2e0*/  STL [R1+0x22c], R149 ;  /* 0x00022c9501007387 */ /* 0x0001e80000100800 */
[----:B0-----:R-:W3:Y:S01]  /*f2f0*/  LDL.LU R149, [R1+0x278] ;  /* 0x0002780001957983 */ /* 0x001ee20000300800 */
[----:B--2---:R-:W-:Y:S01]  /*f300*/  FADD R0, R118, R0 ;  /* 0x0000000076007221 */ /* 0x004fe20000000000 */
[----:B-----5:R-:W-:-:S02]  /*f310*/  FADD R2, R119, R2 ;  /* 0x0000000277027221 */ /* 0x020fc40000000000 */
[----:B------:R-:W2:Y:S01]  /*f320*/  LDL.LU R118, [R1+0x518] ;  /* 0x0005180001767983 */ /* 0x000ea20000300800 */
[----:B------:R-:W-:-:S03]  /*f330*/  FADD R121, R120, R121 ;  /* 0x0000007978797221 */ /* 0x000fc60000000000 */
[----:B------:R0:W-:Y:S01]  /*f340*/  STL [R1+0x230], R0 ;  /* 0x0002300001007387 */ /* 0x0001e20000100800 */
[----:B------:R-:W-:-:S03]  /*f350*/  FADD R123, R122, R123 ;  /* 0x0000007b7a7b7221 */ /* 0x000fc60000000000 */
[----:B0-----:R-:W5:Y:S04]  /*f360*/  LDL.LU R0, [R1+0x27c] ;  /* 0x00027c0001007983 */ /* 0x001f680000300800 */
[----:B------:R-:W2:Y:S04]  /*f370*/  LDL.LU R119, [R1+0x514] ;  /* 0x0005140001777983 */ /* 0x000ea80000300800 */
[----:B------:R0:W-:Y:S01]  /*f380*/  STL [R1+0x234], R2 ;  /* 0x0002340201007387 */ /* 0x0001e20000100800 */
[----:B------:R-:W-:Y:S01]  /*f390*/  FADD R125, R124, R125 ;  /* 0x0000007d7c7d7221 */ /* 0x000fe20000000000 */
[----:B------:R-:W-:-:S02]  /*f3a0*/  FADD R127, R126, R127 ;  /* 0x0000007f7e7f7221 */ /* 0x000fc40000000000 */
[----:B0-----:R-:W2:Y:S04]  /*f3b0*/  LDL.LU R2, [R1+0x280] ;  /* 0x0002800001027983 */ /* 0x001ea80000300800 */
[----:B------:R-:W2:Y:S04]  /*f3c0*/  LDL.LU R120, [R1+0x510] ;  /* 0x0005100001787983 */ /* 0x000ea80000300800 */
[----:B------:R0:W-:Y:S01]  /*f3d0*/  STL [R1+0x238], R121 ;  /* 0x0002387901007387 */ /* 0x0001e20000100800 */
[----:B------:R-:W-:-:S03]  /*f3e0*/  FADD R129, R128, R129 ;  /* 0x0000008180817221 */ /* 0x000fc60000000000 */
        /* <DEDUP_REMOVED lines=42> */
[----:B------:R0:W-:Y:S04]  /*f690*/  STL [R1+0x264], R144 ;  /* 0x0002649001007387 */ /* 0x0001e80000100800 */
[----:B0-----:R-:W2:Y:S04]  /*f6a0*/  LDL.LU R144, [R1+0x298] ;  /* 0x0002980001907983 */ /* 0x001ea80000300800 */
[----:B------:R-:W2:Y:S04]  /*f6b0*/  LDL.LU R138, [R1+0x4c8] ;  /* 0x0004c800018a7983 */ /* 0x000ea80000300800 */
[----:B------:R0:W-:Y:S04]  /*f6c0*/  STL [R1+0x268], R145 ;  /* 0x0002689101007387 */ /* 0x0001e80000100800 */
[----:B0-----:R-:W2:Y:S04]  /*f6d0*/  LDL.LU R145, [R1+0x29c] ;  /* 0x00029c0001917983 */ /* 0x001ea80000300800 */
[----:B------:R0:W-:Y:S01]  /*f6e0*/  STL [R1+0x26c], R146 ;  /* 0x00026c9201007387 */ /* 0x0001e20000100800 */
[----:B----4-:R-:W-:-:S03]  /*f6f0*/  FADD R148, R24, R148 ;  /* 0x0000009418947221 */ /* 0x010fc60000000000 */
[----:B0-----:R-:W4:Y:S04]  /*f700*/  LDL.LU R146, [R1+0x2a0] ;  /* 0x0002a00001927983 */ /* 0x001f280000300800 */
[----:B------:R0:W-:Y:S04]  /*f710*/  STL [R1+0x270], R147 ;  /* 0x0002709301007387 */ /* 0x0001e80000100800 */
[----:B0-----:R-:W4:Y:S01]  /*f720*/  LDL.LU R147, [R1+0x2a4] ;  /* 0x0002a40001937983 */ /* 0x001f220000300800 */
[----:B---3--:R-:W-:-:S03]  /*f730*/  FADD R149, R25, R149 ;  /* 0x0000009519957221 */ /* 0x008fc60000000000 */
[----:B------:R0:W-:Y:S04]  /*f740*/  STL [R1+0x274], R148 ;  /* 0x0002749401007387 */ /* 0x0001e80000100800 */
[----:B0-----:R-:W3:Y:S04]  /*f750*/  LDL.LU R148, [R1+0x2a8] ;  /* 0x0002a80001947983 */ /* 0x001ee80000300800 */
[----:B------:R0:W-:Y:S04]  /*f760*/  STL [R1+0x278], R149 ;  /* 0x0002789501007387 */ /* 0x0001e80000100800 */
[----:B0-----:R-:W3:Y:S01]  /*f770*/  LDL.LU R149, [R1+0x2ac] ;  /* 0x0002ac0001957983 */ /* 0x001ee20000300800 */
[----:B-----5:R-:W-:-:S03]  /*f780*/  FADD R0, R26, R0 ;  /* 0x000000001a007221 */ /* 0x020fc60000000000 */
[----:B------:R-:W5:Y:S04]  /*f790*/  LDL.LU R150, [R1+0x2b0] ;  /* 0x0002b00001967983 */ /* 0x000f680000300800 */
[----:B------:R-:W5:Y:S01]  /*f7a0*/  LDL.LU R151, [R1+0x2b4] ;  /* 0x0002b40001977983 */ /* 0x000f620000300800 */
[----:B--2---:R-:W-:-:S03]  /*f7b0*/  FADD R2, R27, R2 ;  /* 0x000000021b027221 */ /* 0x004fc60000000000 */
[----:B------:R0:W-:Y:S04]  /*f7c0*/  STL [R1+0x27c], R0 ;  /* 0x00027c0001007387 */ /* 0x0001e80000100800 */
[----:B------:R-:W2:Y:S04]  /*f7d0*/  LDL.LU R27, [R1+0x2e8] ;  /* 0x0002e800011b7983 */ /* 0x000ea80000300800 */
[----:B------:R-:W2:Y:S04]  /*f7e0*/  LDL.LU R26, [R1+0x2ec] ;  /* 0x0002ec00011a7983 */ /* 0x000ea80000300800 */
[----:B------:R1:W-:Y:S04]  /*f7f0*/  STL [R1+0x280], R2 ;  /* 0x0002800201007387 */ /* 0x0003e80000100800 */
[----:B------:R-:W2:Y:S04]  /*f800*/  LDL.LU R25, [R1+0x2f0] ;  /* 0x0002f00001197983 */ /* 0x000ea80000300800 */
[----:B------:R-:W2:Y:S04]  /*f810*/  LDL.LU R24, [R1+0x2f4] ;  /* 0x0002f40001187983 */ /* 0x000ea80000300800 */
[----:B0-----:R-:W2:Y:S04]  /*f820*/  LDL.LU R0, [R1+0x2f8] ;  /* 0x0002f80001007983 */ /* 0x001ea80000300800 */
[----:B-1----:R-:W2:Y:S01]  /*f830*/  LDL.LU R2, [R1+0x2fc] ;  /* 0x0002fc0001027983 */ /* 0x002ea20000300800 */
[----:B------:R-:W-:-:S05]  /*f840*/  FADD R139, R28, R139 ;  /* 0x0000008b1c8b7221 */ /* 0x000fca0000000000 */
[----:B------:R0:W-:Y:S04]  /*f850*/  STL [R1+0x284], R139 ;  /* 0x0002848b01007387 */ /* 0x0001e80000100800 */
[----:B0-----:R-:W2:Y:S01]  /*f860*/  LDL.LU R139, [R1+0x4c4] ;  /* 0x0004c400018b7983 */ /* 0x001ea20000300800 */
[----:B------:R-:W-:-:S03]  /*f870*/  FADD R140, R29, R140 ;  /* 0x0000008c1d8c7221 */ /* 0x000fc60000000000 */
[----:B------:R-:W2:Y:S04]  /*f880*/  LDL.LU R28, [R1+0x2e4] ;  /* 0x0002e400011c7983 */ /* 0x000ea80000300800 */
        /* <DEDUP_REMOVED lines=20> */
[----:B------:R0:W-:Y:S01]  /*f9d0*/  STL [R1+0x29c], R145 ;  /* 0x00029c9101007387 */ /* 0x0001e20000100800 */
[----:B----4-:R-:W-:-:S03]  /*f9e0*/  FADD R146, R35, R146 ;  /* 0x0000009223927221 */ /* 0x010fc60000000000 */
[----:B0-----:R-:W4:Y:S04]  /*f9f0*/  LDL.LU R145, [R1+0x4ac] ;  /* 0x0004ac0001917983 */ /* 0x001f280000300800 */
[----:B------:R-:W4:Y:S04]  /*fa00*/  LDL.LU R34, [R1+0x2cc] ;  /* 0x0002cc0001227983 */ /* 0x000f280000300800 */
[----:B------:R0:W-:Y:S01]  /*fa10*/  STL [R1+0x2a0], R146 ;  /* 0x0002a09201007387 */ /* 0x0001e20000100800 */
[----:B------:R-:W-:-:S03]  /*fa20*/  FADD R147, R36, R147 ;  /* 0x0000009324937221 */ /* 0x000fc60000000000 */
[----:B0-----:R-:W4:Y:S04]  /*fa30*/  LDL.LU R146, [R1+0x4a8] ;  /* 0x0004a80001927983 */ /* 0x001f280000300800 */
[----:B------:R-:W4:Y:S01]  /*fa40*/  LDL.LU R35, [R1+0x2c8] ;  /* 0x0002c80001237983 */ /* 0x000f220000300800 */
[----:B---3--:R-:W-:-:S03]  /*fa50*/  FADD R148, R37, R148 ;  /* 0x0000009425947221 */ /* 0x008fc60000000000 */
[----:B------:R0:W-:Y:S04]  /*fa60*/  STL [R1+0x2a4], R147 ;  /* 0x0002a49301007387 */ /* 0x0001e80000100800 */
[----:B0-----:R-:W3:Y:S01]  /*fa70*/  LDL.LU R147, [R1+0x4a4] ;  /* 0x0004a40001937983 */ /* 0x001ee20000300800 */
[----:B------:R-:W-:-:S03]  /*fa80*/  FADD R149, R38, R149 ;  /* 0x0000009526957221 */ /* 0x000fc60000000000 */
[----:B------:R-:W3:Y:S01]  /*fa90*/  LDL.LU R36, [R1+0x2c4] ;  /* 0x0002c40001247983 */ /* 0x000ee20000300800 */
[----:B-----5:R-:W-:-:S03]  /*faa0*/  FADD R150, R39, R150 ;  /* 0x0000009627967221 */ /* 0x020fc60000000000 */
[----:B------:R0:W-:Y:S04]  /*fab0*/  STL [R1+0x2a8], R148 ;  /* 0x0002a89401007387 */ /* 0x0001e80000100800 */
[----:B0-----:R-:W5:Y:S04]  /*fac0*/  LDL.LU R148, [R1+0x4a0] ;  /* 0x0004a00001947983 */ /* 0x001f680000300800 */
[----:B------:R-:W5:Y:S04]  /*fad0*/  LDL.LU R37, [R1+0x2c0] ;  /* 0x0002c00001257983 */ /* 0x000f680000300800 */
[----:B------:R0:W-:Y:S04]  /*fae0*/  STL [R1+0x2ac], R149 ;  /* 0x0002ac9501007387 */ /* 0x0001e80000100800 */
[----:B0-----:R-:W5:Y:S04]  /*faf0*/  LDL.LU R149, [R1+0x49c] ;  /* 0x00049c0001957983 */ /* 0x001f680000300800 */
[----:B------:R-:W5:Y:S04]  /*fb00*/  LDL.LU R38, [R1+0x2bc] ;  /* 0x0002bc0001267983 */ /* 0x000f680000300800 */
[----:B------:R0:W-:Y:S04]  /*fb10*/  STL [R1+0x2b0], R150 ;  /* 0x0002b09601007387 */ /* 0x0001e80000100800 */
[----:B0-----:R-:W5:Y:S04]  /*fb20*/  LDL.LU R150, [R1+0x498] ;  /* 0x0004980001967983 */ /* 0x001f680000300800 */
[----:B------:R-:W5:Y:S01]  /*fb30*/  LDL.LU R39, [R1+0x2b8] ;  /* 0x0002b80001277983 */ /* 0x000f620000300800 */
[----:B------:R-:W-:-:S05]  /*fb40*/  FADD R151, R40, R151 ;  /* 0x0000009728977221 */ /* 0x000fca0000000000 */
[----:B------:R0:W-:Y:S01]  /*fb50*/  STL [R1+0x2b4], R151 ;  /* 0x0002b49701007387 */ /* 0x0001e20000100800 */
[----:B--2---:R-:W-:-:S03]  /*fb60*/  FADD R27, R53, R27 ;  /* 0x0000001b351b7221 */ /* 0x004fc60000000000 */
[----:B0-----:R-:W2:Y:S01]  /*fb70*/  LDL.LU R151, [R1+0x494] ;  /* 0x0004940001977983 */ /* 0x001ea20000300800 */
[----:B------:R-:W-:Y:S01]  /*fb80*/  FADD R26, R54, R26 ;  /* 0x0000001a361a7221 */ /* 0x000fe20000000000 */
        /* <DEDUP_REMOVED lines=10> */
[----:B----4-:R-:W-:Y:S01]  /*fc30*/  FADD R34, R46, R34 ;  /* 0x000000222e227221 */ /* 0x010fe20000000000 */
[----:B------:R-:W-:Y:S01]  /*fc40*/  FADD R35, R45, R35 ;  /* 0x000000232d237221 */ /* 0x000fe20000000000 */
[----:B---3--:R-:W-:Y:S01]  /*fc50*/  FADD R36, R44, R36 ;  /* 0x000000242c247221 */ /* 0x008fe20000000000 */
[----:B-----5:R-:W-:Y:S01]  /*fc60*/  FADD R37, R43, R37 ;  /* 0x000000252b257221 */ /* 0x020fe20000000000 */
[----:B------:R-:W-:Y:S01]  /*fc70*/  FADD R38, R42, R38 ;  /* 0x000000262a267221 */ /* 0x000fe20000000000 */
[----:B------:R-:W-:-:S05]  /*fc80*/  FADD R39, R41, R39 ;  /* 0x0000002729277221 */ /* 0x000fca0000000000 */
        /* <DEDUP_REMOVED lines=17> */
[----:B------:R-:W2:Y:S04]  /*fda0*/  LDL.LU R51, [R1+0x304] ;  /* 0x0003040001337983 */ /* 0x000ea80000300800 */
[----:B------:R2:W-:Y:S04]  /*fdb0*/  STL [R1+0x2f8], R0 ;  /* 0x0002f80001007387 */ /* 0x0005e80000100800 */
[----:B------:R-:W2:Y:S04]  /*fdc0*/  LDL.LU R50, [R1+0x308] ;  /* 0x0003080001327983 */ /* 0x000ea80000300800 */
[----:B------:R2:W-:Y:S04]  /*fdd0*/  STL [R1+0x2fc], R2 ;  /* 0x0002fc0201007387 */ /* 0x0005e80000100800 */
[----:B------:R-:W2:Y:S04]  /*fde0*/  LDL.LU R49, [R1+0x30c] ;  /* 0x00030c0001317983 */ /* 0x000ea80000300800 */
        /* <DEDUP_REMOVED lines=9> */
[----:B0-----:R-:W2:Y:S04]  /*fe80*/  LDL.LU R39, [R1+0x334] ;  /* 0x0003340001277983 */ /* 0x001ea80000300800 */
[----:B-1----:R-:W2:Y:S04]  /*fe90*/  LDL.LU R38, [R1+0x338] ;  /* 0x0003380001267983 */ /* 0x002ea80000300800 */
[----:B---3--:R-:W3:Y:S04]  /*fea0*/  LDL.LU R37, [R1+0x33c] ;  /* 0x00033c0001257983 */ /* 0x008ee80000300800 */
[----:B----4-:R-:W4:Y:S04]  /*feb0*/  LDL.LU R36, [R1+0x340] ;  /* 0x0003400001247983 */ /* 0x010f280000300800 */
[----:B-----5:R-:W5:Y:S04]  /*fec0*/  LDL.LU R35, [R1+0x344] ;  /* 0x0003440001237983 */ /* 0x020f680000300800 */
[----:B--2---:R-:W2:Y:S04]  /*fed0*/  LDL.LU R34, [R1+0x348] ;  /* 0x0003480001227983 */ /* 0x004ea80000300800 */
        /* <DEDUP_REMOVED lines=11> */
[----:B------:R-:W2:Y:S01]  /*ff90*/  LDL.LU R2, [R1+0x378] ;  /* 0x0003780001027983 */ /* 0x000ea20000300800 */
[----:B------:R-:W-:Y:S01]  /*ffa0*/  FADD R52, R59, R52 ;  /* 0x000000343b347221 */ /* 0x000fe20000000000 */
        /* <DEDUP_REMOVED lines=28> */
[----:B---3--:R-:W-:-:S03]  /*10170*/  FADD R37, R74, R37 ;  /* 0x000000254a257221 */ /* 0x008fc60000000000 */
[----:B------:R3:W-:Y:S01]  /*10180*/  STL [R1+0x338], R38 ;  /* 0x0003382601007387 */ /* 0x0007e20000100800 */
[----:B----4-:R-:W-:-:S03]  /*10190*/  FADD R36, R75, R36 ;  /* 0x000000244b247221 */ /* 0x010fc60000000000 */
[----:B------:R4:W-:Y:S01]  /*101a0*/  STL [R1+0x33c], R37 ;  /* 0x00033c2501007387 */ /* 0x0009e20000100800 */
[----:B-----5:R-:W-:-:S03]  /*101b0*/  FADD R35, R76, R35 ;  /* 0x000000234c237221 */ /* 0x020fc60000000000 */
[----:B------:R5:W-:Y:S01]  /*101c0*/  STL [R1+0x340], R36 ;  /* 0x0003402401007387 */ /* 0x000be20000100800 */
[----:B--2---:R-:W-:-:S03]  /*101d0*/  FADD R34, R77, R34 ;  /* 0x000000224d227221 */ /* 0x004fc60000000000 */
        /* <DEDUP_REMOVED lines=22> */
[----:B0-----:R-:W2:Y:S01]  /*10340*/  LDL.LU R52, [R1+0x37c] ;  /* 0x00037c0001347983 */ /* 0x001ea20000300800 */
[----:B------:R-:W-:-:S03]  /*10350*/  FADD R2, R89, R2 ;  /* 0x0000000259027221 */ /* 0x000fc60000000000 */
[----:B------:R0:W-:Y:S04]  /*10360*/  STL [R1+0x370], R24 ;  /* 0x0003701801007387 */ /* 0x0001e80000100800 */
[----:B-1----:R-:W2:Y:S04]  /*10370*/  LDL.LU R51, [R1+0x380] ;  /* 0x0003800001337983 */ /* 0x002ea80000300800 */
        /* <DEDUP_REMOVED lines=181> */
[----:B------:R-:W-:Y:S01]  /*10ed0*/  FADD R0, R150, R0 ;  /* 0x0000000096007221 */ /* 0x000fe20000000000 */
[----:B------:R-:W-:-:S05]  /*10ee0*/  FADD R2, R2, R151 ;  /* 0x0000009702027221 */ /* 0x000fca0000000000 */
[----:B------:R0:W-:Y:S04]  /*10ef0*/  STL [R1+0x470], R2 ;  /* 0x0004700201007387 */ /* 0x0001e80000100800 */
[----:B------:R0:W-:Y:S04]  /*10f00*/  STL [R1+0x468], R24 ;  /* 0x0004681801007387 */ /* 0x0001e80000100800 */
[----:B------:R0:W-:Y:S02]  /*10f10*/  STL [R1+0x46c], R0 ;  /* 0x00046c0001007387 */ /* 0x0001e40000100800 */
.L_x_33:
[----:B0-----:R-:W0:Y:S02]  /*10f20*/  LDC R0, c[0x0][0x28c] ;  /* 0x0000a300ff007b82 */ /* 0x001e240000000800 */
[----:B0-----:R-:W-:-:S13]  /*10f30*/  ISETP.GE.AND P0, PT, R0, 0x1, PT ;  /* 0x000000010000780c */ /* 0x001fda0003f06270 */
[----:B------:R-:W-:Y:S05]  /*10f40*/  @!P0 BRA `(.L_x_34) ;  /* 0x0000000000588947 */ /* 0x000fea0003800000 */
[----:B------:R-:W-:-:S06]  /*10f50*/  UISETP.NE.AND UP0, UPT, UR22, 0x3, UPT ;  /* 0x000000031600788c */ /* 0x000fcc000bf05270 */
[----:B------:R-:W-:-:S13]  /*10f60*/  PLOP3.LUT P0, PT, PT, PT, UP0, 0x80, 0x0 ;  /* 0x000000000000781c */ /* 0x000fda0003f0f008 */
[----:B------:R-:W-:Y:S05]  /*10f70*/  @!P0 BRA `(.L_x_35) ;  /* 0x0000000000048947 */ /* 0x000fea0003800000 */
[----:B------:R-:W-:Y:S01]  /*10f80*/  BPT.TRAP 0x1 ;  /* 0x000000040000795c */ /* 0x000fe20000300000 */
.L_x_35:
[----:B------:R-:W2:Y:S04]  /*10f90*/  LDL R0, [R1+0x474] ;  /* 0x0004740001007983 */ /* 0x000ea80000100800 */
[----:B------:R-:W3:Y:S01]  /*10fa0*/  LDL R24, [R1+0x478] ;  /* 0x0004780001187983 */ /* 0x000ee20000100800 */
[----:B------:R-:W-:Y:S01]  /*10fb0*/  UISETP.LT.AND UP1, UPT, UR9, 0x1, UPT ;  /* 0x000000010900788c */ /* 0x000fe2000bf21270 */
[----:B--2---:R-:W-:Y:S01]  /*10fc0*/  ISETP.NE.AND P0, PT, R0, RZ, PT ;  /* 0x000000ff0000720c */ /* 0x004fe20003f05270 */
[----:B------:R-:W-:-:S12]  /*10fd0*/  IMAD.U32 R0, RZ, RZ, UR11 ;  /* 0x0000000bff007e24 */ /* 0x000fd8000f8e00ff */
[----:B------:R-:W-:-:S05]  /*10fe0*/  VOTEU.ANY UP0, P0 ;  /* 0x00000000003f7886 */ /* 0x000fca0000000100 */
[----:B------:R-:W-:-:S04]  /*10ff0*/  @UP0 USEL UR6, UR9, 0x1, UP1 ;  /* 0x0000000109060887 */ /* 0x000fc80008800000 */
[----:B------:R-:W-:Y:S02]  /*11000*/  @UP0 UIADD3 UR6, UR5, UR9, -UR6 ;  /* 0x0000000905060290 */ /* 0x000fe4000fffe806 */
[----:B------:R-:W-:-:S04]  /*11010*/  UISETP.GT.U32.AND UP0, UPT, UR13, 0x1, UPT ;  /* 0x000000010d00788c */ /* 0x000fc8000bf04070 */
[----:B------:R-:W-:-:S04]  /*11020*/  IMAD.U32 R2, RZ, RZ, UR6 ;  /* 0x00000006ff027e24 */ /* 0x000fc8000f8e00ff */
[----:B------:R-:W-:-:S05]  /*11030*/  @P0 IMAD.SHL.U32 R2, R2, 0x8, RZ ;  /* 0x0000000802020824 */ /* 0x000fca00078e00ff */
[----:B------:R-:W-:-:S04]  /*11040*/  @P0 LOP3.LUT R2, R2, 0x38, RZ, 0xc0, !PT ;  /* 0x0000003802020812 */ /* 0x000fc800078ec0ff */
[----:B------:R-:W-:-:S04]  /*11050*/  @P0 IADD3 R0, R0, 0x40, R2 ;  /* 0x0000004000000810 */ /* 0x000fc80007ffe002 */
[----:B---3--:R-:W-:-:S04]  /*11060*/  @P0 PRMT R0, R24, 0x654, R0 ;  /* 0x0000065418000816 */ /* 0x008fc80000000000 */
[----:B------:R0:W-:Y:S01]  /*11070*/  @P0 SYNCS.ARRIVE.TRANS64.RED.A1T0 RZ, [R0+URZ], RZ ;  /* 0x000000ff00ff09a7 */ /* 0x0001e2000810043f */
[----:B------:R-:W-:-:S13]  /*11080*/  PLOP3.LUT P0, PT, PT, PT, UP0, 0x80, 0x0 ;  /* 0x000000000000781c */ /* 0x000fda0003f0f008 */
[----:B0-----:R-:W-:Y:S05]  /*11090*/  @P0 BRA `(.L_x_34) ;  /* 0x0000000000040947 */ /* 0x001fea0003800000 */
[----:B------:R-:W-:Y:S01]  /*110a0*/  BPT.TRAP 0x1 ;  /* 0x000000040000795c */ /* 0x000fe20000300000 */
.L_x_34:
[----:B------:R-:W2:Y:S01]  /*110b0*/  LDL.LU R27, [R1+0x488] ;  /* 0x00048800011b7983 */ /* 0x000ea20000300800 */
[----:B------:R-:W0:Y:S01]  /*110c0*/  LDC R24, c[0x0][0x288] ;  /* 0x0000a200ff187b82 */ /* 0x000e220000000800 */
[----:B------:R-:W-:Y:S02]  /*110d0*/  ULDC UR6, c[0x0][0x284] ;  /* 0x0000a10000067ab9 */ /* 0x000fe40000000800 */
[----:B------:R-:W3:Y:S01]  /*110e0*/  LDL.LU R25, [R1+0x484] ;  /* 0x0004840001197983 */ /* 0x000ee20000300800 */
[----:B------:R-:W4:Y:S02]  /*110f0*/  S2R R26, SR_TID.X ;  /* 0x00000000001a7919 */ /* 0x000f240000002100 */
[----:B----4-:R-:W-:Y:S02]  /*11100*/  LOP3.LUT R2, R26, 0x3, RZ, 0xc0, !PT ;  /* 0x000000031a027812 */ /* 0x010fe400078ec0ff */
[----:B------:R-:W-:-:S03]  /*11110*/  SHF.R.U32.HI R36, RZ, 0x7, R26 ;  /* 0x00000007ff247819 */ /* 0x000fc6000001161a */
[----:B0-----:R-:W-:Y:S01]  /*11120*/  IMAD R2, R2, -0x2, R24 ;  /* 0xfffffffe02027824 */ /* 0x001fe200078e0218 */
[----:B------:R-:W-:-:S05]  /*11130*/  LOP3.LUT R36, R36, 0x1, RZ, 0xc0, !PT ;  /* 0x0000000124247812 */ /* 0x000fca00078ec0ff */
[----:B------:R-:W-:Y:S02]  /*11140*/  IMAD.SHL.U32 R34, R36, 0x40, RZ ;  /* 0x0000004024227824 */ /* 0x000fe400078e00ff */
[----:B------:R-:W-:Y:S02]  /*11150*/  IMAD.SHL.U32 R32, R26, 0x2, RZ ;  /* 0x000000021a207824 */ /* 0x000fe400078e00ff */
[----:B------:R-:W-:-:S03]  /*11160*/  IMAD.MOV.U32 R35, RZ, RZ, RZ ;  /* 0x000000ffff237224 */ /* 0x000fc600078e00ff */
[----:B------:R-:W-:Y:S01]  /*11170*/  LOP3.LUT R32, R32, 0x6, RZ, 0xc0, !PT ;  /* 0x0000000620207812 */ /* 0x000fe200078ec0ff */
[----:B------:R-:W-:Y:S02]  /*11180*/  IMAD.MOV.U32 R40, RZ, RZ, -0x1 ;  /* 0xffffffffff287424 */ /* 0x000fe400078e00ff */
[----:B---3--:R-:W-:-:S05]  /*11190*/  IMAD.SHL.U32 R0, R25, 0x100, RZ ;  /* 0x0000010019007824 */ /* 0x008fca00078e00ff */
[----:B------:R-:W-:Y:S02]  /*111a0*/  ISETP.GE.AND P0, PT, R0, R24, PT ;  /* 0x000000180000720c */ /* 0x000fe40003f06270 */
[----:B------:R-:W-:Y:S01]  /*111b0*/  SHF.R.U32.HI R24, RZ, 0x2, R26 ;  /* 0x00000002ff187819 */ /* 0x000fe2000001161a */
[----:B------:R-:W-:Y:S01]  /*111c0*/  IMAD.IADD R0, R2, 0x1, -R0 ;  /* 0x0000000102007824 */ /* 0x000fe200078e0a00 */
[----:B------:R-:W-:Y:S02]  /*111d0*/  LOP3.LUT R2, R26, 0x60, RZ, 0xc0, !PT ;  /* 0x000000601a027812 */ /* 0x000fe400078ec0ff */
[----:B------:R-:W-:Y:S02]  /*111e0*/  LOP3.LUT R24, R24, 0x7, RZ, 0xc0, !PT ;  /* 0x0000000718187812 */ /* 0x000fe400078ec0ff */
[----:B------:R-:W-:Y:S02]  /*111f0*/  SHF.R.U32.HI R2, RZ, 0x1, R2 ;  /* 0x00000001ff027819 */ /* 0x000fe40000011602 */
[----:B------:R-:W-:-:S04]  /*11200*/  LOP3.LUT R34, R34, 0x40, R24, 0xe2, !PT ;  /* 0x0000004022227812 */ /* 0x000fc800078ee218 */
[-C--:B------:R-:W-:Y:S02]  /*11210*/  LOP3.LUT R34, R34, R2.reuse, RZ, 0xfc, !PT ;  /* 0x0000000222227212 */ /* 0x080fe400078efcff */
[----:B------:R-:W-:-:S05]  /*11220*/  IADD3 R2, RZ, -R2, -R24 ;  /* 0x80000002ff027210 */ /* 0x000fca0007ffe818 */
[----:B------:R-:W-:Y:S02]  /*11230*/  IMAD R36, R36, -0x40, R2 ;  /* 0xffffffc024247824 */ /* 0x000fe400078e0202 */
[----:B--2---:R-:W-:-:S05]  /*11240*/  IMAD R2, R27, 0xc0, RZ ;  /* 0x000000c01b027824 */ /* 0x004fca00078e02ff */
[C---:B------:R-:W-:Y:S02]  /*11250*/  ISETP.GE.OR P0, PT, R2.reuse, UR6, P0 ;  /* 0x0000000602007c0c */ /* 0x040fe40008706670 */
[----:B------:R-:W-:Y:S01]  /*11260*/  IADD3 R36, -R2, UR6, R36 ;  /* 0x0000000602247c10 */ /* 0x000fe2000fffe124 */
[----:B------:R-:W-:Y:S01]  /*11270*/  IMAD.WIDE R34, R27, 0xc0, R34 ;  /* 0x000000c01b227825 */ /* 0x000fe200078e0222 */
[----:B------:R-:W-:-:S09]  /*11280*/  PRMT R32, R32, 0x6540, R25 ;  /* 0x0000654020207816 */ /* 0x000fd20000000019 */
[----:B------:R-:W-:Y:S05]  /*11290*/  @P0 BRA `(.L_x_36) ;  /* 0x0000012800140947 */ /* 0x000fea0003800000 */
[----:B------:R-:W0:Y:S01]  /*112a0*/  LDC.64 R28, c[0x0][0x5c8] ;  /* 0x00017200ff1c7b82 */ /* 0x000e220000000a00 */
[----:B------:R-:W-:Y:S01]  /*112b0*/  USHF.R.S32.HI UR8, URZ, 0x1f, UR10 ;  /* 0x0000001f3f087899 */ /* 0x000fe2000801140a */
[--C-:B------:R-:W-:Y:S01]  /*112c0*/  SHF.R.S32.HI R33, RZ, 0x1f, R32.reuse ;  /* 0x0000001fff217819 */ /* 0x100fe20000011420 */
[----:B------:R-:W-:Y:S01]  /*112d0*/  ULDC.64 UR16, c[0x0][0x5d0] ;  /* 0x0001740000107ab9 */ /* 0x000fe20000000a00 */
[----:B------:R-:W-:Y:S01]  /*112e0*/  BSSY B0, `(.L_x_36) ;  /* 0x0001280000007945 */ /* 0x000fe20003800000 */
[----:B------:R-:W-:Y:S02]  /*112f0*/  UIMAD UR6, UR8, UR16, URZ ;  /* 0x00000010080672a4 */ /* 0x000fe4000f8e023f */
[----:B------:R-:W-:Y:S02]  /*11300*/  IMAD.U32 R26, RZ, RZ, UR16 ;  /* 0x00000010ff1a7e24 */ /* 0x000fe4000f8e00ff */
[----:B------:R-:W-:Y:S02]  /*11310*/  UIMAD UR6, UR10, UR17, UR6 ;  /* 0x000000110a0672a4 */ /* 0x000fe4000f8e0206 */
[----:B------:R-:W-:-:S04]  /*11320*/  IMAD.WIDE.U32 R26, R26, UR10, R32 ;  /* 0x0000000a1a1a7c25 */ /* 0x000fc8000f8e0020 */
[----:B------:R-:W-:Y:S01]  /*11330*/  VIADD R27, R27, UR6 ;  /* 0x000000061b1b7c36 */ /* 0x000fe20008000000 */
[----:B------:R-:W-:Y:S01]  /*11340*/  ULDC.64 UR6, c[0x0][0x5c0] ;  /* 0x0001700000067ab9 */ /* 0x000fe20000000a00 */
[-C--:B0-----:R-:W-:Y:S01]  /*11350*/  IMAD R2, R35, R28.reuse, RZ ;  /* 0x0000001c23027224 */ /* 0x081fe200078e02ff */
[----:B------:R-:W-:Y:S01]  /*11360*/  SHF.L.U64.HI R37, R28, 0x3, R29 ;  /* 0x000000031c257819 */ /* 0x000fe2000001021d */
[----:B------:R-:W-:-:S04]  /*11370*/  IMAD.WIDE.U32 R26, R34, R28, R26 ;  /* 0x0000001c221a7225 */ /* 0x000fc800078e001a */
[----:B------:R-:W-:Y:S01]  /*11380*/  IMAD R2, R34, R29, R2 ;  /* 0x0000001d22027224 */ /* 0x000fe200078e0202 */
[C---:B------:R-:W-:Y:S01]  /*11390*/  LEA R30, P2, R28.reuse, R26, 0x7 ;  /* 0x0000001a1c1e7211 */ /* 0x040fe200078438ff */
[----:B------:R-:W-:Y:S01]  /*113a0*/  IMAD.SHL.U32 R25, R28, 0x8, RZ ;  /* 0x000000081c197824 */ /* 0x000fe200078e00ff */
[----:B------:R-:W-:Y:S01]  /*113b0*/  IADD3 R24, P5, R26, UR6, RZ ;  /* 0x000000061a187c10 */ /* 0x000fe2000ffbe0ff */
[----:B------:R-:W-:-:S03]  /*113c0*/  IMAD.IADD R2, R27, 0x1, R2 ;  /* 0x000000011b027824 */ /* 0x000fc600078e0202 */
[----:B------:R-:W-:Y:S02]  /*113d0*/  IADD3 R26, P0, P1, R26, UR6, R25 ;  /* 0x000000061a1a7c10 */ /* 0x000fe4000f91e019 */
[----:B------:R-:W-:Y:S02]  /*113e0*/  LEA.HI.X R31, R28, R2, R29, 0x7, P2 ;  /* 0x000000021c1f7211 */ /* 0x000fe400010f3c1d */
[----:B------:R-:W-:Y:S02]  /*113f0*/  IADD3 R28, P2, P3, R30, UR6, R25 ;  /* 0x000000061e1c7c10 */ /* 0x000fe4000fb5e019 */
[----:B------:R-:W-:Y:S02]  /*11400*/  IADD3.X R25, R2, UR7, RZ, P5, !PT ;  /* 0x0000000702197c10 */ /* 0x000fe4000affe4ff */
[----:B------:R-:W-:Y:S02]  /*11410*/  FSETP.NEU.AND P5, PT, RZ, UR21, PT ;  /* 0x00000015ff007c0b */ /* 0x000fe4000bfad000 */
[----:B------:R-:W-:-:S02]  /*11420*/  IADD3 R30, P6, R30, UR6, RZ ;  /* 0x000000061e1e7c10 */ /* 0x000fc4000ffde0ff */
[C-C-:B------:R-:W-:Y:S02]  /*11430*/  IADD3.X R29, R31.reuse, UR7, R37.reuse, P2, P3 ;  /* 0x000000071f1d7c10 */ /* 0x140fe400097e6425 */
[----:B------:R-:W-:Y:S02]  /*11440*/  IADD3.X R27, R2, UR7, R37, P0, P1 ;  /* 0x00000007021b7c10 */ /* 0x000fe400087e2425 */
[----:B------:R-:W-:-:S05]  /*11450*/  IADD3.X R31, R31, UR7, RZ, P6, !PT ;  /* 0x000000071f1f7c10 */ /* 0x000fca000b7fe4ff */
[----:B------:R-:W-:Y:S05]  /*11460*/  @!P5 BRA `(.L_x_37) ;  /* 0x000000dc0018d947 */ /* 0x000fea0003800000 */
[----:B------:R-:W-:Y:S01]  /*11470*/  ULDC.64 UR6, c[0x0][0x5b8] ;  /* 0x00016e0000067ab9 */ /* 0x000fe20000000a00 */
[----:B------:R-:W-:Y:S01]  /*11480*/  BSSY B1, `(.L_x_38) ;  /* 0x0000013000017945 */ /* 0x000fe20003800000 */
[----:B------:R-:W-:Y:S01]  /*11490*/  IMAD.U32 R2, RZ, RZ, UR6 ;  /* 0x00000006ff027e24 */ /* 0x000fe2000f8e00ff */
[----:B------:R-:W-:-:S03]  /*114a0*/  UIMAD UR6, UR8, UR6, URZ ;  /* 0x00000006080672a4 */ /* 0x000fc6000f8e023f */
[----:B------:R-:W-:Y:S01]  /*114b0*/  IMAD.WIDE.U32 R32, R2, UR10, R32 ;  /* 0x0000000a02207c25 */ /* 0x000fe2000f8e0020 */
[----:B------:R-:W-:-:S03]  /*114c0*/  UIMAD UR6, UR10, UR7, UR6 ;  /* 0x000000070a0672a4 */ /* 0x000fc6000f8e0206 */
[----:B------:R-:W-:Y:S01]  /*114d0*/  IMAD.MOV.U32 R38, RZ, RZ, R32 ;  /* 0x000000ffff267224 */ /* 0x000fe200078e0020 */
[----:B------:R-:W-:Y:S02]  /*114e0*/  ULDC.64 UR10, c[0x0][0x5a8] ;  /* 0x00016a00000a7ab9 */ /* 0x000fe40000000a00 */
[----:B------:R-:W-:Y:S01]  /*114f0*/  VIADD R39, R33, UR6 ;  /* 0x0000000621277c36 */ /* 0x000fe20008000000 */
[----:B------:R-:W-:Y:S02]  /*11500*/  ULDC.64 UR6, c[0x0][0x5b0] ;  /* 0x00016c0000067ab9 */ /* 0x000fe40000000a00 */
[----:B------:R-:W-:Y:S02]  /*11510*/  IMAD R2, R35, UR6, RZ ;  /* 0x0000000623027c24 */ /* 0x000fe4000f8e02ff */
[----:B------:R-:W-:-:S04]  /*11520*/  IMAD.WIDE.U32 R32, R34, UR6, R38 ;  /* 0x0000000622207c25 */ /* 0x000fc8000f8e0026 */
[----:B------:R-:W-:Y:S01]  /*11530*/  IMAD R2, R34, UR7, R2 ;  /* 0x0000000722027c24 */ /* 0x000fe2000f8e0202 */
[----:B------:R-:W-:-:S04]  /*11540*/  IADD3 R32, P0, R32, UR10, RZ ;  /* 0x0000000a20207c10 */ /* 0x000fc8000ff1e0ff */
[--C-:B------:R-:W-:Y:S02]  /*11550*/  IADD3.X R33, R33, UR11, R2.reuse, P0, !PT ;  /* 0x0000000b21217c10 */ /* 0x100fe400087fe402 */
[----:B------:R-:W-:Y:S02]  /*11560*/  ISETP.GE.AND P0, PT, R36, 0x1, PT ;  /* 0x000000012400780c */ /* 0x000fe40003f06270 */
[----:B------:R-:W-:Y:S02]  /*11570*/  PRMT R2, RZ, 0x7610, R2 ;  /* 0x00007610ff027816 */ /* 0x000fe40000000002 */
[----:B------:R-:W-:-:S13]  /*11580*/  ISETP.LT.OR P1, PT, R0, 0x1, !P0 ;  /* 0x000000010000780c */ /* 0x000fda0004721670 */
[----:B------:R-:W-:Y:S05]  /*11590*/  @P1 BRA `(.L_x_39) ;  /* 0x0000000000041947 */ /* 0x000fea0003800000 */
[----:B------:R0:W5:Y:S02]  /*115a0*/  LDG.E.U8 R2, desc[UR14][R32.64] ;  /* 0x0000000e20027981 */ /* 0x000164000c1e1100 */
.L_x_39:
[----:B------:R-:W-:Y:S05]  /*115b0*/  BSYNC B1 ;  /* 0x0000000000017941 */ /* 0x000fea0003800000 */
.L_x_38:
[----:B-----5:R-:W-:Y:S01]  /*115c0*/  LOP3.LUT R2, R2, 0xff, RZ, 0xc0, !PT ;  /* 0x000000ff02027812 */ /* 0x020fe200078ec0ff */
[----:B------:R-:W-:Y:S03]  /*115d0*/  BSSY B1, `(.L_x_40) ;  /* 0x000000b000017945 */ /* 0x000fe60003800000 */
[----:B------:R-:W-:-:S05]  /*115e0*/  F2FP.F16.E4M3.UNPACK_B R2, R2 ;  /* 0x00000002ff02723e */ /* 0x000fca00020006ff */
[----:B------:R-:W-:-:S05]  /*115f0*/  HADD2.F32 R2, -RZ, R2.H0_H0 ;  /* 0x20000002ff027230 */ /* 0x000fca0000004100 */
[----:B------:R-:W-:-:S04]  /*11600*/  FMUL R2, R2, UR21 ;  /* 0x0000001502027c20 */ /* 0x000fc80008400000 */
[--C-:B------:R-:W-:Y:S01]  /*11610*/  FFMA R3, R3, UR20, R2.reuse ;  /* 0x0000001403037c23 */ /* 0x100fe20008000002 */
[----:B------:R-:W-:-:S04]  /*11620*/  PRMT R2, RZ, 0x7610, R2 ;  /* 0x00007610ff027816 */ /* 0x000fc80000000002 */
[----:B------:R-:W-:-:S05]  /*11630*/  F2FP.SATFINITE.E4M3.F32.PACK_AB_MERGE_C R3, RZ, R3, RZ ;  /* 0x00000003ff03723e */ /* 0x000fca00048070ff */
[----:B------:R2:W-:Y:S01]  /*11640*/  @!P1 STG.E.U8 desc[UR14][R24.64], R3 ;  /* 0x0000000318009986 */ /* 0x0005e2000c10110e */
[----:B------:R-:W-:-:S13]  /*11650*/  ISETP.LT.OR P1, PT, R0, 0x2, !P0 ;  /* 0x000000020000780c */ /* 0x000fda0004721670 */
[----:B--2---:R-:W-:Y:S05]  /*11660*/  @P1 BRA `(.L_x_41) ;  /* 0x0000000000041947 */ /* 0x004fea0003800000 */
[----:B------:R2:W5:Y:S02]  /*11670*/  LDG.E.U8 R2, desc[UR14][R32.64+0x1] ;  /* 0x0000010e20027981 */ /* 0x000564000c1e1100 */
.L_x_41:
[----:B------:R-:W-:Y:S05]  /*11680*/  BSYNC B1 ;  /* 0x0000000000017941 */ /* 0x000fea0003800000 */
.L_x_40:
[----:B-----5:R-:W-:Y:S01]  /*11690*/  LOP3.LUT R2, R2, 0xff, RZ, 0xc0, !PT ;  /* 0x000000ff02027812 */ /* 0x020fe200078ec0ff */
[----:B------:R-:W-:Y:S03]  /*116a0*/  BSSY B1, `(.L_x_42) ;  /* 0x0000013000017945 */ /* 0x000fe60003800000 */
[----:B------:R-:W-:-:S05]  /*116b0*/  F2FP.F16.E4M3.UNPACK_B R2, R2 ;  /* 0x00000002ff02723e */ /* 0x000fca00020006ff */
[----:B------:R-:W-:-:S05]  /*116c0*/  HADD2.F32 R2, -RZ, R2.H0_H0 ;  /* 0x20000002ff027230 */ /* 0x000fca0000004100 */
[----:B------:R-:W-:-:S04]  /*116d0*/  FMUL R2, R2, UR21 ;  /* 0x0000001502027c20 */ /* 0x000fc80008400000 */
[----:B------:R-:W-:-:S05]  /*116e0*/  FFMA R4, R4, UR20, R2 ;  /* 0x0000001404047c23 */ /* 0x000fca0008000002 */
[----:B------:R-:W-:-:S05]  /*116f0*/  F2FP.SATFINITE.E4M3.F32.PACK_AB_MERGE_C R4, RZ, R4, RZ ;  /* 0x00000004ff04723e */ /* 0x000fca00048070ff */
[----:B------:R3:W-:Y:S01]  /*11700*/  @!P1 STG.E.U8 desc[UR14][R24.64+0x1], R4 ;  /* 0x0000010418009986 */ /* 0x0007e2000c10110e */
[----:B------:R-:W-:-:S05]  /*11710*/  IADD3 R2, P1, R34, 0x8, RZ ;  /* 0x0000000822027810 */ /* 0x000fca0007f3e0ff */
[----:B------:R-:W-:-:S04]  /*11720*/  IMAD.X R3, RZ, RZ, R35, P1 ;  /* 0x000000ffff037224 */ /* 0x000fc800008e0623 */
[----:B------:R-:W-:-:S04]  /*11730*/  IMAD R3, R3, UR6, RZ ;  /* 0x0000000603037c24 */ /* 0x000fc8000f8e02ff */
[C---:B---3--:R-:W-:Y:S02]  /*11740*/  IMAD R4, R2.reuse, UR7, R3 ;  /* 0x0000000702047c24 */ /* 0x048fe4000f8e0203 */
[----:B------:R-:W-:-:S03]  /*11750*/  IMAD.WIDE.U32 R2, R2, UR6, R38 ;  /* 0x0000000602027c25 */ /* 0x000fc6000f8e0026 */
[----:B------:R-:W-:-:S04]  /*11760*/  IADD3 R2, P1, R2, UR10, RZ ;  /* 0x0000000a02027c10 */ /* 0x000fc8000ff3e0ff */
[--C-:B------:R-:W-:Y:S02]  /*11770*/  IADD3.X R3, R3, UR11, R4.reuse, P1, !PT ;  /* 0x0000000b03037c10 */ /* 0x100fe40008ffe404 */
[----:B------:R-:W-:Y:S02]  /*11780*/  ISETP.GE.AND P1, PT, R36, 0x9, PT ;  /* 0x000000092400780c */ /* 0x000fe40003f26270 */
[----:B------:R-:W-:Y:S02]  /*11790*/  PRMT R4, RZ, 0x7610, R4 ;  /* 0x00007610ff047816 */ /* 0x000fe40000000004 */
[----:B------:R-:W-:-:S13]  /*117a0*/  ISETP.LT.OR P2, PT, R0, 0x1, !P1 ;  /* 0x000000010000780c */ /* 0x000fda0004f41670 */
[----:B------:R-:W-:Y:S05]  /*117b0*/  @P2 BRA `(.L_x_43) ;  /* 0x0000000000042947 */ /* 0x000fea0003800000 */
[----:B------:R3:W5:Y:S02]  /*117c0*/  LDG.E.U8 R4, desc[UR14][R2.64] ;  /* 0x0000000e02047981 */ /* 0x000764000c1e1100 */
.L_x_43:
[----:B------:R-:W-:Y:S05]  /*117d0*/  BSYNC B1 ;  /* 0x0000000000017941 */ /* 0x000fea0003800000 */
.L_x_42:
        /* <DEDUP_REMOVED lines=10> */
[----:B----4-:R-:W-:Y:S05]  /*11880*/  @P2 BRA `(.L_x_45) ;  /* 0x0000000000042947 */ /* 0x010fea0003800000 */
[----:B------:R4:W5:Y:S02]  /*11890*/  LDG.E.U8 R4, desc[UR14][R2.64+0x1] ;  /* 0x0000010e02047981 */ /* 0x000964000c1e1100 */
.L_x_45:
[----:B------:R-:W-:Y:S05]  /*118a0*/  BSYNC B1 ;  /* 0x0000000000017941 */ /* 0x000fea0003800000 */
.L_x_44:
[----:B-----5:R-:W-:Y:S01]  /*118b0*/  LOP3.LUT R4, R4, 0xff, RZ, 0xc0, !PT ;  /* 0x000000ff04047812 */ /* 0x020fe200078ec0ff */
[----:B------:R-:W-:Y:S01]  /*118c0*/  BSSY B1, `(.L_x_46) ;  /* 0x000000b000017945 */ /* 0x000fe20003800000 */
[----:B------:R-:W-:Y:S02]  /*118d0*/  ISETP.LT.OR P3, PT, R0, 0x9, !P0 ;  /* 0x000000090000780c */ /* 0x000fe40004761670 */
[----:B------:R-:W-:-:S05]  /*118e0*/  F2FP.F16.E4M3.UNPACK_B R4, R4 ;  /* 0x00000004ff04723e */ /* 0x000fca00020006ff */
[----:B------:R-:W-:-:S05]  /*118f0*/  HADD2.F32 R4, -RZ, R4.H0_H0 ;  /* 0x20000004ff047230 */ /* 0x000fca0000004100 */
[----:B------:R-:W-:-:S04]  /*11900*/  FMUL R4, R4, UR21 ;  /* 0x0000001504047c20 */ /* 0x000fc80008400000 */
[--C-:B------:R-:W-:Y:S01]  /*11910*/  FFMA R6, R6, UR20, R4.reuse ;  /* 0x0000001406067c23 */ /* 0x100fe20008000004 */
[----:B------:R-:W-:-:S04]  /*11920*/  PRMT R4, RZ, 0x7610, R4 ;  /* 0x00007610ff047816 */ /* 0x000fc80000000004 */
[----:B------:R-:W-:-:S05]  /*11930*/  F2FP.SATFINITE.E4M3.F32.PACK_AB_MERGE_C R6, RZ, R6, RZ ;  /* 0x00000006ff06723e */ /* 0x000fca00048070ff */
[----:B------:R0:W-:Y:S01]  /*11940*/  @!P2 STG.E.U8 desc[UR14][R26.64+0x1], R6 ;  /* 0x000001061a00a986 */ /* 0x0001e2000c10110e */
[----:B------:R-:W-:Y:S05]  /*11950*/  @P3 BRA `(.L_x_47) ;  /* 0x0000000000043947 */ /* 0x000fea0003800000 */
[----:B------:R0:W5:Y:S02]  /*11960*/  LDG.E.U8 R4, desc[UR14][R32.64+0x8] ;  /* 0x0000080e20047981 */ /* 0x000164000c1e1100 */
.L_x_47:
[----:B------:R-:W-:Y:S05]  /*11970*/  BSYNC B1 ;  /* 0x0000000000017941 */ /* 0x000fea0003800000 */
.L_x_46:
        /* <DEDUP_REMOVED lines=12> */
.L_x_49:
[----:B------:R-:W-:Y:S05]  /*11a40*/  BSYNC B1 ;  /* 0x0000000000017941 */ /* 0x000fea0003800000 */
.L_x_48:
        /* <DEDUP_REMOVED lines=12> */
.L_x_51:
[----:B------:R-:W-:Y:S05]  /*11b10*/  BSYNC B1 ;  /* 0x0000000000017941 */ /* 0x000fea0003800000 */
.L_x_50:
        /* <DEDUP_REMOVED lines=12> */
.L_x_53:
[----:B------:R-:W-:Y:S05]  /*11be0*/  BSYNC B1 ;  /* 0x0000000000017941 */ /* 0x000fea0003800000 */
.L_x_52:
        /* <DEDUP_REMOVED lines=12> */
.L_x_55:
[----:B------:R-:W-:Y:S05]  /*11cb0*/  BSYNC B1 ;  /* 0x0000000000017941 */ /* 0x000fea0003800000 */
.L_x_54:
        /* <DEDUP_REMOVED lines=12> */
.L_x_57:
[----:B------:R-:W-:Y:S05]  /*11d80*/  BSYNC B1 ;  /* 0x0000000000017941 */ /* 0x000fea0003800000 */
.L_x_56:
        /* <DEDUP_REMOVED lines=12> */
.L_x_59:
[----:B------:R-:W-:Y:S05]  /*11e50*/  BSYNC B1 ;  /* 0x0000000000017941 */ /* 0x000fea0003800000 */
.L_x_58:
        /* <DEDUP_REMOVED lines=12> */
.L_x_61:
[----:B------:R-:W-:Y:S05]  /*11f20*/  BSYNC B1 ;  /* 0x0000000000017941 */ /* 0x000fea0003800000 */
.L_x_60:
        /* <DEDUP_REMOVED lines=12> */
.L_x_63:
[----:B------:R-:W-:Y:S05]  /*11ff0*/  BSYNC B1 ;  /* 0x0000000000017941 */ /* 0x000fea0003800000 */
.L_x_62:
        /* <DEDUP_REMOVED lines=12> */
.L_x_65:
[----:B------:R-:W-:Y:S05]  /*120c0*/  BSYNC B1 ;  /* 0x0000000000017941 */ /* 0x000fea0003800000 */
.L_x_64:
        /* <DEDUP_REMOVED lines=12> */
.L_x_67:
[----:B------:R-:W-:Y:S05]  /*12190*/  BSYNC B1 ;  /* 0x0000000000017941 */ /* 0x000fea0003800000 */
.L_x_66:
        /* <DEDUP_REMOVED lines=12> */
.L_x_69:
[----:B------:R-:W-:Y:S05]  /*12260*/  BSYNC B1 ;  /* 0x0000000000017941 */ /* 0x000fea0003800000 */
.L_x_68:
        /* <DEDUP_REMOVED lines=12> */
.L_x_71:
[----:B------:R-:W-:Y:S05]  /*12330*/  BSYNC B1 ;  /* 0x0000000000017941 */ /* 0x000fea0003800000 */
.L_x_70:
        /* <DEDUP_REMOVED lines=12> */
.L_x_73:
[----:B------:R-:W-:Y:S05]  /*12400*/  BSYNC B1 ;  /* 0x0000000000017941 */ /* 0x000fea0003800000 */
.L_x_72:
        /* <DEDUP_REMOVED lines=12> */
.L_x_75:
[----:B------:R-:W-:Y:S05]  /*124d0*/  BSYNC B1 ;  /* 0x0000000000017941 */ /* 0x000fea0003800000 */
.L_x_74:
        /* <DEDUP_REMOVED lines=12> */
.L_x_77:
[----:B------:R-:W-:Y:S05]  /*125a0*/  BSYNC B1 ;  /* 0x0000000000017941 */ /* 0x000fea0003800000 */
.L_x_76:
        /* <DEDUP_REMOVED lines=12> */
.L_x_79:
[----:B------:R-:W-:Y:S05]  /*12670*/  BSYNC B1 ;  /* 0x0000000000017941 */ /* 0x000fea0003800000 */
.L_x_78:
        /* <DEDUP_REMOVED lines=12> */
.L_x_81:
[----:B------:R-:W-:Y:S05]  /*12740*/  BSYNC B1 ;  /* 0x0000000000017941 */ /* 0x000fea0003800000 */
.L_x_80:
        /* <DEDUP_REMOVED lines=12> */
.L_x_83:
[----:B------:R-:W-:Y:S05]  /*12810*/  BSYNC B1 ;  /* 0x0000000000017941 */ /* 0x000fea0003800000 */
.L_x_82:
        /* <DEDUP_REMOVED lines=12> */
.L_x_85:
[----:B------:R-:W-:Y:S05]  /*128e0*/  BSYNC B1 ;  /* 0x0000000000017941 */ /* 0x000fea0003800000 */
.L_x_84:
        /* <DEDUP_REMOVED lines=12> */
.L_x_87:
[----:B------:R-:W-:Y:S05]  /*129b0*/  BSYNC B1 ;  /* 0x0000000000017941 */ /* 0x000fea0003800000 */
.L_x_86:
        /* <DEDUP_REMOVED lines=12> */
.L_x_89:
[----:B------:R-:W-:Y:S05]  /*12a80*/  BSYNC B1 ;  /* 0x0000000000017941 */ /* 0x000fea0003800000 */
.L_x_88:
        /* <DEDUP_REMOVED lines=12> */
.L_x_91:
[----:B------:R-:W-:Y:S05]  /*12b50*/  BSYNC B1 ;  /* 0x0000000000017941 */ /* 0x000fea0003800000 */
.L_x_90:
        /* <DEDUP_REMOVED lines=12> */
.L_x_93:
[----:B------:R-:W-:Y:S05]  /*12c20*/  BSYNC B1 ;  /* 0x0000000000017941 */ /* 0x000fea0003800000 */
.L_x_92:
        /* <DEDUP_REMOVED lines=12> */
.L_x_95:
[----:B------:R-:W-:Y:S05]  /*12cf0*/  BSYNC B1 ;  /* 0x0000000000017941 */ /* 0x000fea0003800000 */
.L_x_94:
        /* <DEDUP_REMOVED lines=12> */
.L_x_97:
[----:B------:R-:W-:Y:S05]  /*12dc0*/  BSYNC B1 ;  /* 0x0000000000017941 */ /* 0x000fea0003800000 */
.L_x_96:
        /* <DEDUP_REMOVED lines=12> */
.L_x_99:
[----:B------:R-:W-:Y:S05]  /*12e90*/  BSYNC B1 ;  /* 0x0000000000017941 */ /* 0x000fea0003800000 */
.L_x_98:
        /* <DEDUP_REMOVED lines=12> */
.L_x_101:
[----:B------:R-:W-:Y:S05]  /*12f60*/  BSYNC B1 ;  /* 0x0000000000017941 */ /* 0x000fea0003800000 */
.L_x_100:
        /* <DEDUP_REMOVED lines=12> */
.L_x_103:
[----:B------:R-:W-:Y:S05]  /*13030*/  BSYNC B1 ;  /* 0x0000000000017941 */ /* 0x000fea0003800000 */
.L_x_102:
        /* <DEDUP_REMOVED lines=12> */
.L_x_105:
[----:B------:R-:W-:Y:S05]  /*13100*/  BSYNC B1 ;  /* 0x0000000000017941 */ /* 0x000fea0003800000 */
.L_x_104:
        /* <DEDUP_REMOVED lines=12> */
.L_x_107:
[----:B------:R-:W-:Y:S05]  /*131d0*/  BSYNC B1 ;  /* 0x0000000000017941 */ /* 0x000fea0003800000 */
.L_x_106:
        /* <DEDUP_REMOVED lines=12> */
.L_x_109:
[----:B------:R-:W-:Y:S05]  /*132a0*/  BSYNC B1 ;  /* 0x0000000000017941 */ /* 0x000fea0003800000 */
.L_x_108:
        /* <DEDUP_REMOVED lines=12> */
.L_x_111:
[----:B------:R-:W-:Y:S05]  /*13370*/  BSYNC B1 ;  /* 0x0000000000017941 */ /* 0x000fea0003800000 */
.L_x_110:
        /* <DEDUP_REMOVED lines=12> */
.L_x_113:
[----:B------:R-:W-:Y:S05]  /*13440*/  BSYNC B1 ;  /* 0x0000000000017941 */ /* 0x000fea0003800000 */
.L_x_112:
        /* <DEDUP_REMOVED lines=12> */
.L_x_115:
[----:B------:R-:W-:Y:S05]  /*13510*/  BSYNC B1 ;  /* 0x0000000000017941 */ /* 0x000fea0003800000 */
.L_x_114:
        /* <DEDUP_REMOVED lines=12> */
.L_x_117:
[----:B------:R-:W-:Y:S05]  /*135e0*/  BSYNC B1 ;  /* 0x0000000000017941 */ /* 0x000fea0003800000 */
.L_x_116:
        /* <DEDUP_REMOVED lines=12> */
.L_x_119:
[----:B------:R-:W-:Y:S05]  /*136b0*/  BSYNC B1 ;  /* 0x0000000000017941 */ /* 0x000fea0003800000 */
.L_x_118:
        /* <DEDUP_REMOVED lines=12> */
.L_x_121:
[----:B------:R-:W-:Y:S05]  /*13780*/  BSYNC B1 ;  /* 0x0000000000017941 */ /* 0x000fea0003800000 */
.L_x_120:
        /* <DEDUP_REMOVED lines=12> */
.L_x_123:
[----:B------:R-:W-:Y:S05]  /*13850*/  BSYNC B1 ;  /* 0x0000000000017941 */ /* 0x000fea0003800000 */
.L_x_122:
        /* <DEDUP_REMOVED lines=12> */
.L_x_125:
[----:B------:R-:W-:Y:S05]  /*13920*/  BSYNC B1 ;  /* 0x0000000000017941 */ /* 0x000fea0003800000 */
.L_x_124:
        /* <DEDUP_REMOVED lines=12> */
.L_x_127:
[----:B------:R-:W-:Y:S05]  /*139f0*/  BSYNC B1 ;  /* 0x0000000000017941 */ /* 0x000fea0003800000 */
.L_x_126:
        /* <DEDUP_REMOVED lines=12> */
.L_x_129:
[----:B------:R-:W-:Y:S05]  /*13ac0*/  BSYNC B1 ;  /* 0x0000000000017941 */ /* 0x000fea0003800000 */
.L_x_128:
        /* <DEDUP_REMOVED lines=12> */
.L_x_131:
[----:B------:R-:W-:Y:S05]  /*13b90*/  BSYNC B1 ;  /* 0x0000000000017941 */ /* 0x000fea0003800000 */
.L_x_130:
        /* <DEDUP_REMOVED lines=12> */
.L_x_133:
[----:B------:R-:W-:Y:S05]  /*13c60*/  BSYNC B1 ;  /* 0x0000000000017941 */ /* 0x000fea0003800000 */
.L_x_132:
        /* <DEDUP_REMOVED lines=12> */
.L_x_135:
[----:B------:R-:W-:Y:S05]  /*13d30*/  BSYNC B1 ;  /* 0x0000000000017941 */ /* 0x000fea0003800000 */
.L_x_134:
        /* <DEDUP_REMOVED lines=12> */
.L_x_137:
[----:B------:R-:W-:Y:S05]  /*13e00*/  BSYNC B1 ;  /* 0x0000000000017941 */ /* 0x000fea0003800000 */
.L_x_136:
[----:B-----5:R-:W-:Y:S01]  /*13e10*/  LOP3.LUT R4, R4, 0xff, RZ, 0xc0, !PT ;  /* 0x000000ff04047812 */ /* 0x020fe200078ec0ff */
[----:B------:R-:W-:Y:S01]  /*13e20*/  BSSY B1, `(.L_x_138) ;  /* 0x000000b000017945 */ /* 0x000fe20003800000 */
[----:B------:R-:W-:Y:S02]  /*13e30*/  ISETP.LT.OR P3, PT, R0, 0x61, !P1 ;  /* 0x000000610000780c */ /* 0x000fe40004f61670 */
[----:B------:R-:W-:-:S05]  /*13e40*/  F2FP.F16.E4M3.UNPACK_B R4, R4 ;  /* 0x00000004ff04723e */ /* 0x000fca00020006ff */
[----:B------:R-:W-:-:S05]  /*13e50*/  HADD2.F32 R4, -RZ, R4.H0_H0 ;  /* 0x20000004ff047230 */ /* 0x000fca0000004100 */
[----:B------:R-:W-:-:S04]  /*13e60*/  FMUL R4, R4, UR21 ;  /* 0x0000001504047c20 */ /* 0x000fc80008400000 */
[----:B------:R-:W-:-:S05]  /*13e70*/  FFMA R4, R180, UR20, R4 ;  /* 0x00000014b4047c23 */ /* 0x000fca0008000004 */
[----:B------:R-:W-:Y:S02]  /*13e80*/  F2FP.SATFINITE.E4M3.F32.PACK_AB_MERGE_C R5, RZ, R4, RZ ;  /* 0x00000004ff05723e */ /* 0x000fe400048070ff */
[----:B------:R-:W-:-:S03]  /*13e90*/  PRMT R4, RZ, 0x7610, R4 ;  /* 0x00007610ff047816 */ /* 0x000fc60000000004 */
[----:B------:R0:W-:Y:S01]  /*13ea0*/  @!P2 STG.E.U8 desc[UR14][R24.64+0x61], R5 ;  /* 0x000061051800a986 */ /* 0x0001e2000c10110e */
[----:B------:R-:W-:Y:S05]  /*13eb0*/  @P3 BRA `(.L_x_139) ;  /* 0x0000000000043947 */ /* 0x000fea0003800000 */
[----:B------:R0:W5:Y:S02]  /*13ec0*/  LDG.E.U8 R4, desc[UR14][R2.64+0x60] ;  /* 0x0000600e02047981 */ /* 0x000164000c1e1100 */
.L_x_139:
[----:B------:R-:W-:Y:S05]  /*13ed0*/  BSYNC B1 ;  /* 0x0000000000017941 */ /* 0x000fea0003800000 */
.L_x_138:
[----:B-----5:R-:W-:Y:S01]  /*13ee0*/  LOP3.LUT R4, R4, 0xff, RZ, 0xc0, !PT ;  /* 0x000000ff04047812 */ /* 0x020fe200078ec0ff */
[----:B------:R-:W-:Y:S01]  /*13ef0*/  BSSY B1, `(.L_x_140) ;  /* 0x000000b000017945 */ /* 0x000fe20003800000 */
[----:B------:R-:W-:Y:S02]  /*13f00*/  ISETP.LT.OR P2, PT, R0, 0x62, !P1 ;  /* 0x000000620000780c */ /* 0x000fe40004f41670 */
[----:B------:R-:W-:-:S05]  /*13f10*/  F2FP.F16.E4M3.UNPACK_B R4, R4 ;  /* 0x00000004ff04723e */ /* 0x000fca00020006ff */
[----:B------:R-:W-:-:S05]  /*13f20*/  HADD2.F32 R4, -RZ, R4.H0_H0 ;  /* 0x20000004ff047230 */ /* 0x000fca0000004100 */
[----:B------:R-:W-:-:S04]  /*13f30*/  FMUL R4, R4, UR21 ;  /* 0x0000001504047c20 */ /* 0x000fc80008400000 */
[----:B------:R-:W-:-:S05]  /*13f40*/  FFMA R4, R181, UR20, R4 ;  /* 0x00000014b5047c23 */ /* 0x000fca0008000004 */
[----:B0-----:R-:W-:Y:S02]  /*13f50*/  F2FP.SATFINITE.E4M3.F32.PACK_AB_MERGE_C R5, RZ, R4, RZ ;  /* 0x00000004ff05723e */ /* 0x001fe400048070ff */
[----:B------:R-:W-:-:S03]  /*13f60*/  PRMT R4, RZ, 0x7610, R4 ;  /* 0x00007610ff047816 */ /* 0x000fc60000000004 */
[----:B------:R0:W-:Y:S01]  /*13f70*/  @!P3 STG.E.U8 desc[UR14][R26.64+0x60], R5 ;  /* 0x000060051a00b986 */ /* 0x0001e2000c10110e */
[----:B------:R-:W-:Y:S05]  /*13f80*/  @P2 BRA `(.L_x_141) ;  /* 0x0000000000042947 */ /* 0x000fea0003800000 */
[----:B------:R0:W5:Y:S02]  /*13f90*/  LDG.E.U8 R4, desc[UR14][R2.64+0x61] ;  /* 0x0000610e02047981 */ /* 0x000164000c1e1100 */
.L_x_141:
[----:B------:R-:W-:Y:S05]  /*13fa0*/  BSYNC B1 ;  /* 0x0000000000017941 */ /* 0x000fea0003800000 */
.L_x_140:
        /* <DEDUP_REMOVED lines=12> */
.L_x_143:
[----:B------:R-:W-:Y:S05]  /*14070*/  BSYNC B1 ;  /* 0x0000000000017941 */ /* 0x000fea0003800000 */
.L_x_142:
        /* <DEDUP_REMOVED lines=12> */
.L_x_145:
[----:B------:R-:W-:Y:S05]  /*14140*/  BSYNC B1 ;  /* 0x0000000000017941 */ /* 0x000fea0003800000 */
.L_x_144:
[----:B-----5:R-:W-:Y:S01]  /*14150*/  LOP3.LUT R4, R4, 0xff, RZ, 0xc0, !PT ;  /* 0x000000ff04047812 */ /* 0x020fe200078ec0ff */
[----:B------:R-:W-:Y:S01]  /*14160*/  BSSY B1, `(.L_x_146) ;  /* 0x000000b000017945 */ /* 0x000fe20003800000 */
[----:B------:R-:W-:Y:S02]  /*14170*/  ISETP.LT.OR P3, PT, R0, 0x69, !P1 ;  /* 0x000000690000780c */ /* 0x000fe40004f61670 */
[----:B------:R-:W-:-:S05]  /*14180*/  F2FP.F16.E4M3.UNPACK_B R4, R4 ;  /* 0x00000004ff04723e */ /* 0x000fca00020006ff */
[----:B------:R-:W-:-:S05]  /*14190*/  HADD2.F32 R4, -RZ, R4.H0_H0 ;  /* 0x20000004ff047230 */ /* 0x000fca0000004100 */
[----:B0-----:R-:W-:Y:S01]  /*141a0*/  FMUL R5, R4, UR21 ;  /* 0x0000001504057c20 */ /* 0x001fe20008400000 */
[----:B------:R-:W-:-:S03]  /*141b0*/  PRMT R4, RZ, 0x7610, R4 ;  /* 0x00007610ff047816 */ /* 0x000fc60000000004 */
[----:B------:R-:W-:-:S05]  /*141c0*/  FFMA R5, R184, UR20, R5 ;  /* 0x00000014b8057c23 */ /* 0x000fca0008000005 */
[----:B------:R-:W-:-:S05]  /*141d0*/  F2FP.SATFINITE.E4M3.F32.PACK_AB_MERGE_C R5, RZ, R5, RZ ;  /* 0x00000005ff05723e */ /* 0x000fca00048070ff */
[----:B------:R0:W-:Y:S01]  /*141e0*/  @!P2 STG.E.U8 desc[UR14][R24.64+0x69], R5 ;  /* 0x000069051800a986 */ /* 0x0001e2000c10110e */
[----:B------:R-:W-:Y:S05]  /*141f0*/  @P3 BRA `(.L_x_147) ;  /* 0x0000000000043947 */ /* 0x000fea0003800000 */
[----:B------:R0:W5:Y:S02]  /*14200*/  LDG.E.U8 R4, desc[UR14][R2.64+0x68] ;  /* 0x0000680e02047981 */ /* 0x000164000c1e1100 */
.L_x_147:
[----:B------:R-:W-:Y:S05]  /*14210*/  BSYNC B1 ;  /* 0x0000000000017941 */ /* 0x000fea0003800000 */
.L_x_146:
        /* <DEDUP_REMOVED lines=12> */
.L_x_149:
[----:B------:R-:W-:Y:S05]  /*142e0*/  BSYNC B1 ;  /* 0x0000000000017941 */ /* 0x000fea0003800000 */
.L_x_148:
        /* <DEDUP_REMOVED lines=12> */
.L_x_151:
[----:B------:R-:W-:Y:S05]  /*143b0*/  BSYNC B1 ;  /* 0x0000000000017941 */ /* 0x000fea0003800000 */
.L_x_150:
        /* <DEDUP_REMOVED lines=12> */
.L_x_153:
[----:B------:R-:W-:Y:S05]  /*14480*/  BSYNC B1 ;  /* 0x0000000000017941 */ /* 0x000fea0003800000 */
.L_x_152:
        /* <DEDUP_REMOVED lines=12> */
.L_x_155:
[----:B------:R-:W-:Y:S05]  /*14550*/  BSYNC B1 ;  /* 0x0000000000017941 */ /* 0x000fea0003800000 */
.L_x_154:
        /* <DEDUP_REMOVED lines=12> */
.L_x_157:
[----:B------:R-:W-:Y:S05]  /*14620*/  BSYNC B1 ;  /* 0x0000000000017941 */ /* 0x000fea0003800000 */
.L_x_156:
        /* <DEDUP_REMOVED lines=12> */
.L_x_159:
[----:B------:R-:W-:Y:S05]  /*146f0*/  BSYNC B1 ;  /* 0x0000000000017941 */ /* 0x000fea0003800000 */
.L_x_158:
        /* <DEDUP_REMOVED lines=12> */
.L_x_161:
[----:B------:R-:W-:Y:S05]  /*147c0*/  BSYNC B1 ;  /* 0x0000000000017941 */ /* 0x000fea0003800000 */
.L_x_160:
        /* <DEDUP_REMOVED lines=12> */
.L_x_163:
[----:B------:R-:W-:Y:S05]  /*14890*/  BSYNC B1 ;  /* 0x0000000000017941 */ /* 0x000fea0003800000 */
.L_x_162:
        /* <DEDUP_REMOVED lines=12> */
.L_x_165:
[----:B------:R-:W-:Y:S05]  /*14960*/  BSYNC B1 ;  /* 0x0000000000017941 */ /* 0x000fea0003800000 */
.L_x_164:
        /* <DEDUP_REMOVED lines=12> */
.L_x_167:
[----:B------:R-:W-:Y:S05]  /*14a30*/  BSYNC B1 ;  /* 0x0000000000017941 */ /* 0x000fea0003800000 */
.L_x_166:
        /* <DEDUP_REMOVED lines=12> */
.L_x_169:
[----:B------:R-:W-:Y:S05]  /*14b00*/  BSYNC B1 ;  /* 0x0000000000017941 */ /* 0x000fea0003800000 */
.L_x_168:
        /* <DEDUP_REMOVED lines=12> */
.L_x_171:
[----:B------:R-:W-:Y:S05]  /*14bd0*/  BSYNC B1 ;  /* 0x0000000000017941 */ /* 0x000fea0003800000 */
.L_x_170:
        /* <DEDUP_REMOVED lines=12> */
.L_x_173:
[----:B------:R-:W-:Y:S05]  /*14ca0*/  BSYNC B1 ;  /* 0x0000000000017941 */ /* 0x000fea0003800000 */
.L_x_172:
        /* <DEDUP_REMOVED lines=12> */
.L_x_175:
[----:B------:R-:W-:Y:S05]  /*14d70*/  BSYNC B1 ;  /* 0x0000000000017941 */ /* 0x000fea0003800000 */
.L_x_174:
        /* <DEDUP_REMOVED lines=12> */
.L_x_177:
[----:B------:R-:W-:Y:S05]  /*14e40*/  BSYNC B1 ;  /* 0x0000000000017941 */ /* 0x000fea0003800000 */
.L_x_176:
        /* <DEDUP_REMOVED lines=12> */
.L_x_179:
[----:B------:R-:W-:Y:S05]  /*14f10*/  BSYNC B1 ;  /* 0x0000000000017941 */ /* 0x000fea0003800000 */
.L_x_178:
        /* <DEDUP_REMOVED lines=12> */
.L_x_181:
[----:B------:R-:W-:Y:S05]  /*14fe0*/  BSYNC B1 ;  /* 0x0000000000017941 */ /* 0x000fea0003800000 */
.L_x_180:
        /* <DEDUP_REMOVED lines=12> */
.L_x_183:
[----:B------:R-:W-:Y:S05]  /*150b0*/  BSYNC B1 ;  /* 0x0000000000017941 */ /* 0x000fea0003800000 */
.L_x_182:
        /* <DEDUP_REMOVED lines=12> */
.L_x_185:
[----:B------:R-:W-:Y:S05]  /*15180*/  BSYNC B1 ;  /* 0x0000000000017941 */ /* 0x000fea0003800000 */
.L_x_184:
        /* <DEDUP_REMOVED lines=12> */
.L_x_187:
[----:B------:R-:W-:Y:S05]  /*15250*/  BSYNC B1 ;  /* 0x0000000000017941 */ /* 0x000fea0003800000 */
.L_x_186:
        /* <DEDUP_REMOVED lines=12> */
.L_x_189:
[----:B------:R-:W-:Y:S05]  /*15320*/  BSYNC B1 ;  /* 0x0000000000017941 */ /* 0x000fea0003800000 */
.L_x_188:
        /* <DEDUP_REMOVED lines=12> */
.L_x_191:
[----:B------:R-:W-:Y:S05]  /*153f0*/  BSYNC B1 ;  /* 0x0000000000017941 */ /* 0x000fea0003800000 */
.L_x_190:
        /* <DEDUP_REMOVED lines=12> */
.L_x_193:
[----:B------:R-:W-:Y:S05]  /*154c0*/  BSYNC B1 ;  /* 0x0000000000017941 */ /* 0x000fea0003800000 */
.L_x_192:
        /* <DEDUP_REMOVED lines=12> */
.L_x_195:
[----:B------:R-:W-:Y:S05]  /*15590*/  BSYNC B1 ;  /* 0x0000000000017941 */ /* 0x000fea0003800000 */
.L_x_194:
        /* <DEDUP_REMOVED lines=12> */
.L_x_197:
[----:B------:R-:W-:Y:S05]  /*15660*/  BSYNC B1 ;  /* 0x0000000000017941 */ /* 0x000fea0003800000 */
.L_x_196:
        /* <DEDUP_REMOVED lines=12> */
.L_x_199:
[----:B------:R-:W-:Y:S05]  /*15730*/  BSYNC B1 ;  /* 0x0000000000017941 */ /* 0x000fea0003800000 */
.L_x_198:
        /* <DEDUP_REMOVED lines=12> */
.L_x_201:
[----:B------:R-:W-:Y:S05]  /*15800*/  BSYNC B1 ;  /* 0x0000000000017941 */ /* 0x000fea0003800000 */
.L_x_200:
        /* <DEDUP_REMOVED lines=12> */
.L_x_203:
[----:B------:R-:W-:Y:S05]  /*158d0*/  BSYNC B1 ;  /* 0x0000000000017941 */ /* 0x000fea0003800000 */
.L_x_202:
        /* <DEDUP_REMOVED lines=12> */
.L_x_205:
[----:B------:R-:W-:Y:S05]  /*159a0*/  BSYNC B1 ;  /* 0x0000000000017941 */ /* 0x000fea0003800000 */
.L_x_204:
        /* <DEDUP_REMOVED lines=12> */
.L_x_207:
[----:B------:R-:W-:Y:S05]  /*15a70*/  BSYNC B1 ;  /* 0x0000000000017941 */ /* 0x000fea0003800000 */
.L_x_206:
        /* <DEDUP_REMOVED lines=12> */
.L_x_209:
[----:B------:R-:W-:Y:S05]  /*15b40*/  BSYNC B1 ;  /* 0x0000000000017941 */ /* 0x000fea0003800000 */
.L_x_208:
        /* <DEDUP_REMOVED lines=12> */
.L_x_211:
[----:B------:R-:W-:Y:S05]  /*15c10*/  BSYNC B1 ;  /* 0x0000000000017941 */ /* 0x000fea0003800000 */
.L_x_210:
        /* <DEDUP_REMOVED lines=12> */
.L_x_213:
[----:B------:R-:W-:Y:S05]  /*15ce0*/  BSYNC B1 ;  /* 0x0000000000017941 */ /* 0x000fea0003800000 */
.L_x_212:
        /* <DEDUP_REMOVED lines=12> */
.L_x_215:
[----:B------:R-:W-:Y:S05]  /*15db0*/  BSYNC B1 ;  /* 0x0000000000017941 */ /* 0x000fea0003800000 */
.L_x_214:
        /* <DEDUP_REMOVED lines=12> */
.L_x_217:
[----:B------:R-:W-:Y:S05]  /*15e80*/  BSYNC B1 ;  /* 0x0000000000017941 */ /* 0x000fea0003800000 */
.L_x_216:
        /* <DEDUP_REMOVED lines=12> */
.L_x_219:
[----:B------:R-:W-:Y:S05]  /*15f50*/  BSYNC B1 ;  /* 0x0000000000017941 */ /* 0x000fea0003800000 */
.L_x_218:
        /* <DEDUP_REMOVED lines=12> */
.L_x_221:
[----:B------:R-:W-:Y:S05]  /*16020*/  BSYNC B1 ;  /* 0x0000000000017941 */ /* 0x000fea0003800000 */
.L_x_220:
        /* <DEDUP_REMOVED lines=12> */
.L_x_223:
[----:B------:R-:W-:Y:S05]  /*160f0*/  BSYNC B1 ;  /* 0x0000000000017941 */ /* 0x000fea0003800000 */
.L_x_222:
        /* <DEDUP_REMOVED lines=12> */
.L_x_225:
[----:B------:R-:W-:Y:S05]  /*161c0*/  BSYNC B1 ;  /* 0x0000000000017941 */ /* 0x000fea0003800000 */
.L_x_224:
        /* <DEDUP_REMOVED lines=12> */
.L_x_227:
[----:B------:R-:W-:Y:S05]  /*16290*/  BSYNC B1 ;  /* 0x0000000000017941 */ /* 0x000fea0003800000 */
.L_x_226:
        /* <DEDUP_REMOVED lines=12> */
.L_x_229:
[----:B------:R-:W-:Y:S05]  /*16360*/  BSYNC B1 ;  /* 0x0000000000017941 */ /* 0x000fea0003800000 */
.L_x_228:
        /* <DEDUP_REMOVED lines=12> */
.L_x_231:
[----:B------:R-:W-:Y:S05]  /*16430*/  BSYNC B1 ;  /* 0x0000000000017941 */ /* 0x000fea0003800000 */
.L_x_230:
        /* <DEDUP_REMOVED lines=12> */
.L_x_233:
[----:B------:R-:W-:Y:S05]  /*16500*/  BSYNC B1 ;  /* 0x0000000000017941 */ /* 0x000fea0003800000 */
.L_x_232:
        /* <DEDUP_REMOVED lines=12> */
.L_x_235:
[----:B------:R-:W-:Y:S05]  /*165d0*/  BSYNC B1 ;  /* 0x0000000000017941 */ /* 0x000fea0003800000 */
.L_x_234:
        /* <DEDUP_REMOVED lines=12> */
.L_x_237:
[----:B------:R-:W-:Y:S05]  /*166a0*/  BSYNC B1 ;  /* 0x0000000000017941 */ /* 0x000fea0003800000 */
.L_x_236:
[----:B0-----:R-:W2:Y:S01]  /*166b0*/  LDL.LU R5, [R1+0x200] ;  /* 0x0002000001057983 */ /* 0x001ea20000300800 */
[----:B-----5:R-:W-:Y:S01]  /*166c0*/  LOP3.LUT R4, R4, 0xff, RZ, 0xc0, !PT ;  /* 0x000000ff04047812 */ /* 0x020fe200078ec0ff */
[----:B------:R-:W-:Y:S01]  /*166d0*/  BSSY B1, `(.L_x_238) ;  /* 0x000000b000017945 */ /* 0x000fe20003800000 */
[----:B------:R-:W-:Y:S02]  /*166e0*/  ISETP.LT.OR P3, PT, R0, 0xc9, !P0 ;  /* 0x000000c90000780c */ /* 0x000fe40004761670 */
[----:B------:R-:W-:-:S05]  /*166f0*/  F2FP.F16.E4M3.UNPACK_B R4, R4 ;  /* 0x00000004ff04723e */ /* 0x000fca00020006ff */
[----:B------:R-:W-:-:S05]  /*16700*/  HADD2.F32 R4, -RZ, R4.H0_H0 ;  /* 0x20000004ff047230 */ /* 0x000fca0000004100 */
[----:B------:R-:W-:-:S04]  /*16710*/  FMUL R4, R4, UR21 ;  /* 0x0000001504047c20 */ /* 0x000fc80008400000 */
[----:B--2---:R-:W-:-:S05]  /*16720*/  FFMA R4, R5, UR20, R4 ;  /* 0x0000001405047c23 */ /* 0x004fca0008000004 */
[----:B------:R-:W-:Y:S02]  /*16730*/  F2FP.SATFINITE.E4M3.F32.PACK_AB_MERGE_C R5, RZ, R4, RZ ;  /* 0x00000004ff05723e */ /* 0x000fe400048070ff */
[----:B------:R-:W-:-:S03]  /*16740*/  PRMT R4, RZ, 0x7610, R4 ;  /* 0x00007610ff047816 */ /* 0x000fc60000000004 */
[----:B------:R0:W-:Y:S01]  /*16750*/  @!P2 STG.E.U8 desc[UR14][R26.64+0xc1], R5 ;  /* 0x0000c1051a00a986 */ /* 0x0001e2000c10110e */
[----:B------:R-:W-:Y:S05]  /*16760*/  @P3 BRA `(.L_x_239) ;  /* 0x0000000000043947 */ /* 0x000fea0003800000 */
[----:B------:R2:W5:Y:S02]  /*16770*/  LDG.E.U8 R4, desc[UR14][R32.64+0xc8] ;  /* 0x0000c80e20047981 */ /* 0x000564000c1e1100 */
.L_x_239:
[----:B------:R-:W-:Y:S05]  /*16780*/  BSYNC B1 ;  /* 0x0000000000017941 */ /* 0x000fea0003800000 */
.L_x_238:
[----:B0-----:R-:W3:Y:S01]  /*16790*/  LDL.LU R5, [R1+0x204] ;  /* 0x0002040001057983 */ /* 0x001ee20000300800 */
[----:B-----5:R-:W-:Y:S01]  /*167a0*/  LOP3.LUT R4, R4, 0xff, RZ, 0xc0, !PT ;  /* 0x000000ff04047812 */ /* 0x020fe200078ec0ff */
[----:B------:R-:W-:Y:S01]  /*167b0*/  BSSY B1, `(.L_x_240) ;  /* 0x000000b000017945 */ /* 0x000fe20003800000 */
[----:B------:R-:W-:Y:S02]  /*167c0*/  ISETP.LT.OR P2, PT, R0, 0xca, !P0 ;  /* 0x000000ca0000780c */ /* 0x000fe40004741670 */
[----:B------:R-:W-:-:S05]  /*167d0*/  F2FP.F16.E4M3.UNPACK_B R4, R4 ;  /* 0x00000004ff04723e */ /* 0x000fca00020006ff */
[----:B------:R-:W-:-:S05]  /*167e0*/  HADD2.F32 R4, -RZ, R4.H0_H0 ;  /* 0x20000004ff047230 */ /* 0x000fca0000004100 */
[----:B------:R-:W-:-:S04]  /*167f0*/  FMUL R4, R4, UR21 ;  /* 0x0000001504047c20 */ /* 0x000fc80008400000 */
[----:B---3--:R-:W-:-:S05]  /*16800*/  FFMA R4, R5, UR20, R4 ;  /* 0x0000001405047c23 */ /* 0x008fca0008000004 */
[----:B------:R-:W-:Y:S02]  /*16810*/  F2FP.SATFINITE.E4M3.F32.PACK_AB_MERGE_C R5, RZ, R4, RZ ;  /* 0x00000004ff05723e */ /* 0x000fe400048070ff */
[----:B------:R-:W-:-:S03]  /*16820*/  PRMT R4, RZ, 0x7610, R4 ;  /* 0x00007610ff047816 */ /* 0x000fc60000000004 */
[----:B------:R0:W-:Y:S01]  /*16830*/  @!P3 STG.E.U8 desc[UR14][R24.64+0xc8], R5 ;  /* 0x0000c8051800b986 */ /* 0x0001e2000c10110e */
[----:B------:R-:W-:Y:S05]  /*16840*/  @P2 BRA `(.L_x_241) ;  /* 0x0000000000042947 */ /* 0x000fea0003800000 */
[----:B------:R3:W5:Y:S02]  /*16850*/  LDG.E.U8 R4, desc[UR14][R32.64+0xc9] ;  /* 0x0000c90e20047981 */ /* 0x000764000c1e1100 */
.L_x_241:
[----:B------:R-:W-:Y:S05]  /*16860*/  BSYNC B1 ;  /* 0x0000000000017941 */ /* 0x000fea0003800000 */
.L_x_240:
        /* <DEDUP_REMOVED lines=13> */
.L_x_243:
[----:B------:R-:W-:Y:S05]  /*16940*/  BSYNC B1 ;  /* 0x0000000000017941 */ /* 0x000fea0003800000 */
.L_x_242:
        /* <DEDUP_REMOVED lines=13> */
.L_x_245:
[----:B------:R-:W-:Y:S05]  /*16a20*/  BSYNC B1 ;  /* 0x0000000000017941 */ /* 0x000fea0003800000 */
.L_x_244:
        /* <DEDUP_REMOVED lines=13> */
.L_x_247:
[----:B------:R-:W-:Y:S05]  /*16b00*/  BSYNC B1 ;  /* 0x0000000000017941 */ /* 0x000fea0003800000 */
.L_x_246:
        /* <DEDUP_REMOVED lines=13> */
.L_x_249:
[----:B------:R-:W-:Y:S05]  /*16be0*/  BSYNC B1 ;  /* 0x0000000000017941 */ /* 0x000fea0003800000 */
.L_x_248:
        /* <DEDUP_REMOVED lines=13> */
.L_x_251:
[----:B------:R-:W-:Y:S05]  /*16cc0*/  BSYNC B1 ;  /* 0x0000000000017941 */ /* 0x000fea0003800000 */
.L_x_250:
        /* <DEDUP_REMOVED lines=13> */
.L_x_253:
[----:B------:R-:W-:Y:S05]  /*16da0*/  BSYNC B1 ;  /* 0x0000000000017941 */ /* 0x000fea0003800000 */
.L_x_252:
        /* <DEDUP_REMOVED lines=13> */
.L_x_255:
[----:B------:R-:W-:Y:S05]  /*16e80*/  BSYNC B1 ;  /* 0x0000000000017941 */ /* 0x000fea0003800000 */
.L_x_254:
        /* <DEDUP_REMOVED lines=13> */
.L_x_257:
[----:B------:R-:W-:Y:S05]  /*16f60*/  BSYNC B1 ;  /* 0x0000000000017941 */ /* 0x000fea0003800000 */
.L_x_256:
        /* <DEDUP_REMOVED lines=13> */
.L_x_259:
[----:B------:R-:W-:Y:S05]  /*17040*/  BSYNC B1 ;  /* 0x0000000000017941 */ /* 0x000fea0003800000 */
.L_x_258:
        /* <DEDUP_REMOVED lines=13> */
.L_x_261:
[----:B------:R-:W-:Y:S05]  /*17120*/  BSYNC B1 ;  /* 0x0000000000017941 */ /* 0x000fea0003800000 */
.L_x_260:
        /* <DEDUP_REMOVED lines=13> */
.L_x_263:
[----:B------:R-:W-:Y:S05]  /*17200*/  BSYNC B1 ;  /* 0x0000000000017941 */ /* 0x000fea0003800000 */
.L_x_262:
        /* <DEDUP_REMOVED lines=13> */
.L_x_265:
[----:B------:R-:W-:Y:S05]  /*172e0*/  BSYNC B1 ;  /* 0x0000000000017941 */ /* 0x000fea0003800000 */
.L_x_264:
        /* <DEDUP_REMOVED lines=13> */
.L_x_267:
[----:B------:R-:W-:Y:S05]  /*173c0*/  BSYNC B1 ;  /* 0x0000000000017941 */ /* 0x000fea0003800000 */
.L_x_266:
        /* <DEDUP_REMOVED lines=13> */
.L_x_269:
[----:B------:R-:W-:Y:S05]  /*174a0*/  BSYNC B1 ;  /* 0x0000000000017941 */ /* 0x000fea0003800000 */
.L_x_268:
        /* <DEDUP_REMOVED lines=13> */
.L_x_271:
[----:B------:R-:W-:Y:S05]  /*17580*/  BSYNC B1 ;  /* 0x0000000000017941 */ /* 0x000fea0003800000 */
.L_x_270:
        /* <DEDUP_REMOVED lines=13> */
.L_x_273:
[----:B------:R-:W-:Y:S05]  /*17660*/  BSYNC B1 ;  /* 0x0000000000017941 */ /* 0x000fea0003800000 */
.L_x_272:
        /* <DEDUP_REMOVED lines=13> */
.L_x_275:
[----:B------:R-:W-:Y:S05]  /*17740*/  BSYNC B1 ;  /* 0x0000000000017941 */ /* 0x000fea0003800000 */
.L_x_274:
        /* <DEDUP_REMOVED lines=13> */
.L_x_277:
[----:B------:R-:W-:Y:S05]  /*17820*/  BSYNC B1 ;  /* 0x0000000000017941 */ /* 0x000fea0003800000 */
.L_x_276:
        /* <DEDUP_REMOVED lines=13> */
.L_x_279:
[----:B------:R-:W-:Y:S05]  /*17900*/  BSYNC B1 ;  /* 0x0000000000017941 */ /* 0x000fea0003800000 */
.L_x_278:
        /* <DEDUP_REMOVED lines=13> */
.L_x_281:
[----:B------:R-:W-:Y:S05]  /*179e0*/  BSYNC B1 ;  /* 0x0000000000017941 */ /* 0x000fea0003800000 */
.L_x_280:
        /* <DEDUP_REMOVED lines=13> */
.L_x_283:
[----:B------:R-:W-:Y:S05]  /*17ac0*/  BSYNC B1 ;  /* 0x0000000000017941 */ /* 0x000fea0003800000 */
.L_x_282:
        /* <DEDUP_REMOVED lines=13> */
.L_x_285:
[----:B------:R-:W-:Y:S05]  /*17ba0*/  BSYNC B1 ;  /* 0x0000000000017941 */ /* 0x000fea0003800000 */
.L_x_284:
        /* <DEDUP_REMOVED lines=13> */
.L_x_287:
[----:B------:R-:W-:Y:S05]  /*17c80*/  BSYNC B1 ;  /* 0x0000000000017941 */ /* 0x000fea0003800000 */
.L_x_286:
        /* <DEDUP_REMOVED lines=13> */
.L_x_289:
[----:B------:R-:W-:Y:S05]  /*17d60*/  BSYNC B1 ;  /* 0x0000000000017941 */ /* 0x000fea0003800000 */
.L_x_288:
        /* <DEDUP_REMOVED lines=13> */
.L_x_291:
[----:B------:R-:W-:Y:S05]  /*17e40*/  BSYNC B1 ;  /* 0x0000000000017941 */ /* 0x000fea0003800000 */
.L_x_290:
        /* <DEDUP_REMOVED lines=13> */
.L_x_293:
[----:B------:R-:W-:Y:S05]  /*17f20*/  BSYNC B1 ;  /* 0x0000000000017941 */ /* 0x000fea0003800000 */
.L_x_292:
[----:B------:R-:W2:Y:S01]  /*17f30*/  LDL.LU R7, [R1+0x270] ;  /* 0x0002700001077983 */ /* 0x000ea20000300800 */
[----:B-----5:R-:W-:Y:S01]  /*17f40*/  LOP3.LUT R4, R4, 0xff, RZ, 0xc0, !PT ;  /* 0x000000ff04047812 */ /* 0x020fe200078ec0ff */
[----:B------:R-:W-:Y:S01]  /*17f50*/  BSSY B1, `(.L_x_294) ;  /* 0x0000013000017945 */ /* 0x000fe20003800000 */
[----:B0-----:R-:W-:Y:S02]  /*17f60*/  IADD3 R5, P0, R34, 0x80, RZ ;  /* 0x0000008022057810 */ /* 0x001fe40007f1e0ff */
[----:B------:R-:W-:-:S03]  /*17f70*/  F2FP.F16.E4M3.UNPACK_B R4, R4 ;  /* 0x00000004ff04723e */ /* 0x000fc600020006ff */
[----:B--234-:R-:W-:Y:S01]  /*17f80*/  IMAD.X R2, RZ, RZ, R35, P0 ;  /* 0x000000ffff027224 */ /* 0x01cfe200000e0623 */
[----:B------:R-:W-:Y:S01]  /*17f90*/  ISETP.GE.AND P0, PT, R36, 0x81, PT ;  /* 0x000000812400780c */ /* 0x000fe20003f06270 */
[----:B------:R-:W-:Y:S02]  /*17fa0*/  HADD2.F32 R4, -RZ, R4.H0_H0 ;  /* 0x20000004ff047230 */ /* 0x000fe40000004100 */
[----:B------:R-:W-:Y:S01]  /*17fb0*/  IMAD R6, R2, UR6, RZ ;  /* 0x0000000602067c24 */ /* 0x000fe2000f8e02ff */
[----:B------:R-:W-:Y:S01]  /*17fc0*/  ISETP.LT.OR P3, PT, R0, 0x1, !P0 ;  /* 0x000000010000780c */ /* 0x000fe20004761670 */
[----:B------:R-:W-:-:S04]  /*17fd0*/  IMAD.WIDE.U32 R2, R5, UR6, R38 ;  /* 0x0000000605027c25 */ /* 0x000fc8000f8e0026 */
[----:B------:R-:W-:Y:S01]  /*17fe0*/  FMUL R4, R4, UR21 ;  /* 0x0000001504047c20 */ /* 0x000fe20008400000 */
[----:B------:R-:W-:Y:S01]  /*17ff0*/  IMAD R5, R5, UR7, R6 ;  /* 0x0000000705057c24 */ /* 0x000fe2000f8e0206 */
[----:B------:R-:W-:-:S04]  /*18000*/  IADD3 R2, P2, R2, UR10, RZ ;  /* 0x0000000a02027c10 */ /* 0x000fc8000ff5e0ff */
[----:B------:R-:W-:Y:S01]  /*18010*/  IADD3.X R3, R3, UR11, R5, P2, !PT ;  /* 0x0000000b03037c10 */ /* 0x000fe200097fe405 */
[----:B------:R-:W-:-:S05]  /*18020*/  FFMA R4, R7, UR20, R4 ;  /* 0x0000001407047c23 */ /* 0x000fca0008000004 */
[----:B------:R-:W-:Y:S02]  /*18030*/  F2FP.SATFINITE.E4M3.F32.PACK_AB_MERGE_C R7, RZ, R4, RZ ;  /* 0x00000004ff07723e */ /* 0x000fe400048070ff */
[----:B------:R-:W-:-:S03]  /*18040*/  PRMT R4, RZ, 0x7610, R4 ;  /* 0x00007610ff047816 */ /* 0x000fc60000000004 */
[----:B------:R0:W-:Y:S01]  /*18050*/  @!P1 STG.E.U8 desc[UR14][R26.64+0xf9], R7 ;  /* 0x0000f9071a009986 */ /* 0x0001e2000c10110e */
[----:B------:R-:W-:Y:S05]  /*18060*/  @P3 BRA `(.L_x_295) ;  /* 0x0000000000043947 */ /* 0x000fea0003800000 */
[----:B------:R2:W5:Y:S02]  /*18070*/  LDG.E.U8 R4, desc[UR14][R2.64] ;  /* 0x0000000e02047981 */ /* 0x000564000c1e1100 */
.L_x_295:
[----:B------:R-:W-:Y:S05]  /*18080*/  BSYNC B1 ;  /* 0x0000000000017941 */ /* 0x000fea0003800000 */
.L_x_294:
[----:B------:R-:W3:Y:S01]  /*18090*/  LDL.LU R5, [R1+0x274] ;  /* 0x0002740001057983 */ /* 0x000ee20000300800 */
        /* <DEDUP_REMOVED lines=12> */
.L_x_297:
[----:B------:R-:W-:Y:S05]  /*18160*/  BSYNC B1 ;  /* 0x0000000000017941 */ /* 0x000fea0003800000 */
.L_x_296:
[----:B---3--:R-:W3:Y:S01]  /*18170*/  LDL.LU R5, [R1+0x278] ;  /* 0x0002780001057983 */ /* 0x008ee20000300800 */
[----:B-----5:R-:W-:Y:S01]  /*18180*/  LOP3.LUT R4, R4, 0xff, RZ, 0xc0, !PT ;  /* 0x000000ff04047812 */ /* 0x020fe200078ec0ff */
[----:B------:R-:W-:Y:S01]  /*18190*/  BSSY B1, `(.L_x_298) ;  /* 0x0000013000017945 */ /* 0x000fe20003800000 */
[----:B0-----:R-:W-:Y:S02]  /*181a0*/  IADD3 R7, P1, R34, 0x88, RZ ;  /* 0x0000008822077810 */ /* 0x001fe40007f3e0ff */
[----:B------:R-:W-:Y:S02]  /*181b0*/  F2FP.F16.E4M3.UNPACK_B R4, R4 ;  /* 0x00000004ff04723e */ /* 0x000fe400020006ff */
[----:B------:R-:W-:Y:S01]  /*181c0*/  PRMT R6, RZ, 0x7610, R6 ;  /* 0x00007610ff067816 */ /* 0x000fe20000000006 */
[----:B------:R-:W-:Y:S01]  /*181d0*/  IMAD.X R34, RZ, RZ, R35, P1 ;  /* 0x000000ffff227224 */ /* 0x000fe200008e0623 */
[----:B------:R-:W-:Y:S01]  /*181e0*/  ISETP.GE.AND P1, PT, R36, 0x89, PT ;  /* 0x000000892400780c */ /* 0x000fe20003f26270 */
[----:B------:R-:W-:-:S02]  /*181f0*/  HADD2.F32 R4, -RZ, R4.H0_H0 ;  /* 0x20000004ff047230 */ /* 0x000fc40000004100 */
[----:B------:R-:W-:Y:S01]  /*18200*/  IMAD R34, R34, UR6, RZ ;  /* 0x0000000622227c24 */ /* 0x000fe2000f8e02ff */
[----:B------:R-:W-:Y:S01]  /*18210*/  ISETP.LT.OR P5, PT, R0, 0x1, !P1 ;  /* 0x000000010000780c */ /* 0x000fe20004fa1670 */
[----:B------:R-:W-:-:S04]  /*18220*/  IMAD.WIDE.U32 R38, R7, UR6, R38 ;  /* 0x0000000607267c25 */ /* 0x000fc8000f8e0026 */
[----:B------:R-:W-:Y:S01]  /*18230*/  FMUL R4, R4, UR21 ;  /* 0x0000001504047c20 */ /* 0x000fe20008400000 */
[----:B------:R-:W-:-:S03]  /*18240*/  IMAD R7, R7, UR7, R34 ;  /* 0x0000000707077c24 */ /* 0x000fc6000f8e0222 */
[----:B---3--:R-:W-:Y:S01]  /*18250*/  FFMA R5, R5, UR20, R4 ;  /* 0x0000001405057c23 */ /* 0x008fe20008000004 */
[----:B------:R-:W-:-:S04]  /*18260*/  IADD3 R4, P3, R38, UR10, RZ ;  /* 0x0000000a26047c10 */ /* 0x000fc8000ff7e0ff */
[----:B------:R-:W-:Y:S02]  /*18270*/  F2FP.SATFINITE.E4M3.F32.PACK_AB_MERGE_C R9, RZ, R5, RZ ;  /* 0x00000005ff09723e */ /* 0x000fe400048070ff */
[----:B------:R-:W-:-:S03]  /*18280*/  IADD3.X R5, R39, UR11, R7, P3, !PT ;  /* 0x0000000b27057c10 */ /* 0x000fc60009ffe407 */
[----:B------:R0:W-:Y:S01]  /*18290*/  @!P2 STG.E.U8 desc[UR14][R30.64+0x1], R9 ;  /* 0x000001091e00a986 */ /* 0x0001e2000c10110e */
[----:B------:R-:W-:Y:S05]  /*182a0*/  @P5 BRA `(.L_x_299) ;  /* 0x0000000000045947 */ /* 0x000fea0003800000 */
[----:B------:R3:W5:Y:S02]  /*182b0*/  LDG.E.U8 R6, desc[UR14][R4.64] ;  /* 0x0000000e04067981 */ /* 0x000764000c1e1100 */
.L_x_299:
[----:B------:R-:W-:Y:S05]  /*182c0*/  BSYNC B1 ;  /* 0x0000000000017941 */ /* 0x000fea0003800000 */
.L_x_298:
[----:B------:R-:W2:Y:S01]  /*182d0*/  LDL.LU R7, [R1+0x27c] ;  /* 0x00027c0001077983 */ /* 0x000ea20000300800 */
        /* <DEDUP_REMOVED lines=12> */
.L_x_301:
[----:B------:R-:W-:Y:S05]  /*183a0*/  BSYNC B1 ;  /* 0x0000000000017941 */ /* 0x000fea0003800000 */
.L_x_300:
[----:B--2---:R-:W2:Y:S01]  /*183b0*/  LDL.LU R7, [R1+0x280] ;  /* 0x0002800001077983 */ /* 0x004ea20000300800 */
        /* <DEDUP_REMOVED lines=12> */
.L_x_303:
[----:B------:R-:W-:Y:S05]  /*18480*/  BSYNC B1 ;  /* 0x0000000000017941 */ /* 0x000fea0003800000 */
.L_x_302:
        /* <DEDUP_REMOVED lines=13> */
.L_x_305:
[----:B------:R-:W-:Y:S05]  /*18560*/  BSYNC B1 ;  /* 0x0000000000017941 */ /* 0x000fea0003800000 */
.L_x_304:
        /* <DEDUP_REMOVED lines=13> */
.L_x_307:
[----:B------:R-:W-:Y:S05]  /*18640*/  BSYNC B1 ;  /* 0x0000000000017941 */ /* 0x000fea0003800000 */
.L_x_306:
        /* <DEDUP_REMOVED lines=13> */
.L_x_309:
[----:B------:R-:W-:Y:S05]  /*18720*/  BSYNC B1 ;  /* 0x0000000000017941 */ /* 0x000fea0003800000 */
.L_x_308:
        /* <DEDUP_REMOVED lines=13> */
.L_x_311:
[----:B------:R-:W-:Y:S05]  /*18800*/  BSYNC B1 ;  /* 0x0000000000017941 */ /* 0x000fea0003800000 */
.L_x_310:
        /* <DEDUP_REMOVED lines=13> */
.L_x_313:
[----:B------:R-:W-:Y:S05]  /*188e0*/  BSYNC B1 ;  /* 0x0000000000017941 */ /* 0x000fea0003800000 */
.L_x_312:
        /* <DEDUP_REMOVED lines=13> */
.L_x_315:
[----:B------:R-:W-:Y:S05]  /*189c0*/  BSYNC B1 ;  /* 0x0000000000017941 */ /* 0x000fea0003800000 */
.L_x_314:
        /* <DEDUP_REMOVED lines=13> */
.L_x_317:
[----:B------:R-:W-:Y:S05]  /*18aa0*/  BSYNC B1 ;  /* 0x0000000000017941 */ /* 0x000fea0003800000 */
.L_x_316:
        /* <DEDUP_REMOVED lines=13> */
.L_x_319:
[----:B------:R-:W-:Y:S05]  /*18b80*/  BSYNC B1 ;  /* 0x0000000000017941 */ /* 0x000fea0003800000 */
.L_x_318:
        /* <DEDUP_REMOVED lines=13> */
.L_x_321:
[----:B------:R-:W-:Y:S05]  /*18c60*/  BSYNC B1 ;  /* 0x0000000000017941 */ /* 0x000fea0003800000 */
.L_x_320:
        /* <DEDUP_REMOVED lines=13> */
.L_x_323:
[----:B------:R-:W-:Y:S05]  /*18d40*/  BSYNC B1 ;  /* 0x0000000000017941 */ /* 0x000fea0003800000 */
.L_x_322:
        /* <DEDUP_REMOVED lines=13> */
.L_x_325:
[----:B------:R-:W-:Y:S05]  /*18e20*/  BSYNC B1 ;  /* 0x0000000000017941 */ /* 0x000fea0003800000 */
.L_x_324:
        /* <DEDUP_REMOVED lines=13> */
.L_x_327:
[----:B------:R-:W-:Y:S05]  /*18f00*/  BSYNC B1 ;  /* 0x0000000000017941 */ /* 0x000fea0003800000 */
.L_x_326:
        /* <DEDUP_REMOVED lines=13> */
.L_x_329:
[----:B------:R-:W-:Y:S05]  /*18fe0*/  BSYNC B1 ;  /* 0x0000000000017941 */ /* 0x000fea0003800000 */
.L_x_328:
        /* <DEDUP_REMOVED lines=13> */
.L_x_331:
[----:B------:R-:W-:Y:S05]  /*190c0*/  BSYNC B1 ;  /* 0x0000000000017941 */ /* 0x000fea0003800000 */
.L_x_330:
        /* <DEDUP_REMOVED lines=13> */
.L_x_333:
[----:B------:R-:W-:Y:S05]  /*191a0*/  BSYNC B1 ;  /* 0x0000000000017941 */ /* 0x000fea0003800000 */
.L_x_332:
        /* <DEDUP_REMOVED lines=13> */
.L_x_335:
[----:B------:R-:W-:Y:S05]  /*19280*/  BSYNC B1 ;  /* 0x0000000000017941 */ /* 0x000fea0003800000 */
.L_x_334:
        /* <DEDUP_REMOVED lines=13> */
.L_x_337:
[----:B------:R-:W-:Y:S05]  /*19360*/  BSYNC B1 ;  /* 0x0000000000017941 */ /* 0x000fea0003800000 */
.L_x_336:
        /* <DEDUP_REMOVED lines=13> */
.L_x_339:
[----:B------:R-:W-:Y:S05]  /*19440*/  BSYNC B1 ;  /* 0x0000000000017941 */ /* 0x000fea0003800000 */
.L_x_338:
        /* <DEDUP_REMOVED lines=13> */
.L_x_341:
[----:B------:R-:W-:Y:S05]  /*19520*/  BSYNC B1 ;  /* 0x0000000000017941 */ /* 0x000fea0003800000 */
.L_x_340:
        /* <DEDUP_REMOVED lines=13> */
.L_x_343:
[----:B------:R-:W-:Y:S05]  /*19600*/  BSYNC B1 ;  /* 0x0000000000017941 */ /* 0x000fea0003800000 */
.L_x_342:
        /* <DEDUP_REMOVED lines=13> */
.L_x_345:
[----:B------:R-:W-:Y:S05]  /*196e0*/  BSYNC B1 ;  /* 0x0000000000017941 */ /* 0x000fea0003800000 */
.L_x_344:
        /* <DEDUP_REMOVED lines=13> */
.L_x_347:
[----:B------:R-:W-:Y:S05]  /*197c0*/  BSYNC B1 ;  /* 0x0000000000017941 */ /* 0x000fea0003800000 */
.L_x_346:
        /* <DEDUP_REMOVED lines=13> */
.L_x_349:
[----:B------:R-:W-:Y:S05]  /*198a0*/  BSYNC B1 ;  /* 0x0000000000017941 */ /* 0x000fea0003800000 */
.L_x_348:
        /* <DEDUP_REMOVED lines=13> */
.L_x_351:
[----:B------:R-:W-:Y:S05]  /*19980*/  BSYNC B1 ;  /* 0x0000000000017941 */ /* 0x000fea0003800000 */
.L_x_350:
        /* <DEDUP_REMOVED lines=13> */
.L_x_353:
[----:B------:R-:W-:Y:S05]  /*19a60*/  BSYNC B1 ;  /* 0x0000000000017941 */ /* 0x000fea0003800000 */
.L_x_352:
        /* <DEDUP_REMOVED lines=13> */
.L_x_355:
[----:B------:R-:W-:Y:S05]  /*19b40*/  BSYNC B1 ;  /* 0x0000000000017941 */ /* 0x000fea0003800000 */
.L_x_354:
        /* <DEDUP_REMOVED lines=13> */
.L_x_357:
[----:B------:R-:W-:Y:S05]  /*19c20*/  BSYNC B1 ;  /* 0x0000000000017941 */ /* 0x000fea0003800000 */
.L_x_356:
        /* <DEDUP_REMOVED lines=13> */
.L_x_359:
[----:B------:R-:W-:Y:S05]  /*19d00*/  BSYNC B1 ;  /* 0x0000000000017941 */ /* 0x000fea0003800000 */
.L_x_358:
        /* <DEDUP_REMOVED lines=13> */
.L_x_361:
[----:B------:R-:W-:Y:S05]  /*19de0*/  BSYNC B1 ;  /* 0x0000000000017941 */ /* 0x000fea0003800000 */
.L_x_360:
        /* <DEDUP_REMOVED lines=13> */
.L_x_363:
[----:B------:R-:W-:Y:S05]  /*19ec0*/  BSYNC B1 ;  /* 0x0000000000017941 */ /* 0x000fea0003800000 */
.L_x_362:
        /* <DEDUP_REMOVED lines=13> */
.L_x_365:
[----:B------:R-:W-:Y:S05]  /*19fa0*/  BSYNC B1 ;  /* 0x0000000000017941 */ /* 0x000fea0003800000 */
.L_x_364:
        /* <DEDUP_REMOVED lines=13> */
.L_x_367:
[----:B------:R-:W-:Y:S05]  /*1a080*/  BSYNC B1 ;  /* 0x0000000000017941 */ /* 0x000fea0003800000 */
.L_x_366:
        /* <DEDUP_REMOVED lines=13> */
.L_x_369:
[----:B------:R-:W-:Y:S05]  /*1a160*/  BSYNC B1 ;  /* 0x0000000000017941 */ /* 0x000fea0003800000 */
.L_x_368:
        /* <DEDUP_REMOVED lines=13> */
.L_x_371:
[----:B------:R-:W-:Y:S05]  /*1a240*/  BSYNC B1 ;  /* 0x0000000000017941 */ /* 0x000fea0003800000 */
.L_x_370:
        /* <DEDUP_REMOVED lines=13> */
.L_x_373:
[----:B------:R-:W-:Y:S05]  /*1a320*/  BSYNC B1 ;  /* 0x0000000000017941 */ /* 0x000fea0003800000 */
.L_x_372:
        /* <DEDUP_REMOVED lines=13> */
.L_x_375:
[----:B------:R-:W-:Y:S05]  /*1a400*/  BSYNC B1 ;  /* 0x0000000000017941 */ /* 0x000fea0003800000 */
.L_x_374:
        /* <DEDUP_REMOVED lines=13> */
.L_x_377:
[----:B------:R-:W-:Y:S05]  /*1a4e0*/  BSYNC B1 ;  /* 0x0000000000017941 */ /* 0x000fea0003800000 */
.L_x_376:
        /* <DEDUP_REMOVED lines=13> */
.L_x_379:
[----:B------:R-:W-:Y:S05]  /*1a5c0*/  BSYNC B1 ;  /* 0x0000000000017941 */ /* 0x000fea0003800000 */
.L_x_378:
        /* <DEDUP_REMOVED lines=13> */
.L_x_381:
[----:B------:R-:W-:Y:S05]  /*1a6a0*/  BSYNC B1 ;  /* 0x0000000000017941 */ /* 0x000fea0003800000 */
.L_x_380:
        /* <DEDUP_REMOVED lines=13> */
.L_x_383:
[----:B------:R-:W-:Y:S05]  /*1a780*/  BSYNC B1 ;  /* 0x0000000000017941 */ /* 0x000fea0003800000 */
.L_x_382:
        /* <DEDUP_REMOVED lines=13> */
.L_x_385:
[----:B------:R-:W-:Y:S05]  /*1a860*/  BSYNC B1 ;  /* 0x0000000000017941 */ /* 0x000fea0003800000 */
.L_x_384:
        /* <DEDUP_REMOVED lines=13> */
.L_x_387:
[----:B------:R-:W-:Y:S05]  /*1a940*/  BSYNC B1 ;  /* 0x0000000000017941 */ /* 0x000fea0003800000 */
.L_x_386:
        /* <DEDUP_REMOVED lines=13> */
.L_x_389:
[----:B------:R-:W-:Y:S05]  /*1aa20*/  BSYNC B1 ;  /* 0x0000000000017941 */ /* 0x000fea0003800000 */
.L_x_388:
        /* <DEDUP_REMOVED lines=13> */
.L_x_391:
[----:B------:R-:W-:Y:S05]  /*1ab00*/  BSYNC B1 ;  /* 0x0000000000017941 */ /* 0x000fea0003800000 */
.L_x_390:
        /* <DEDUP_REMOVED lines=13> */
.L_x_393:
[----:B------:R-:W-:Y:S05]  /*1abe0*/  BSYNC B1 ;  /* 0x0000000000017941 */ /* 0x000fea0003800000 */
.L_x_392:
        /* <DEDUP_REMOVED lines=13> */
.L_x_395:
[----:B------:R-:W-:Y:S05]  /*1acc0*/  BSYNC B1 ;  /* 0x0000000000017941 */ /* 0x000fea0003800000 */
.L_x_394:
        /* <DEDUP_REMOVED lines=13> */
.L_x_397:
[----:B------:R-:W-:Y:S05]  /*1ada0*/  BSYNC B1 ;  /* 0x0000000000017941 */ /* 0x000fea0003800000 */
.L_x_396:
        /* <DEDUP_REMOVED lines=13> */
.L_x_399:
[----:B------:R-:W-:Y:S05]  /*1ae80*/  BSYNC B1 ;  /* 0x0000000000017941 */ /* 0x000fea0003800000 */
.L_x_398:
        /* <DEDUP_REMOVED lines=13> */
.L_x_401:
[----:B------:R-:W-:Y:S05]  /*1af60*/  BSYNC B1 ;  /* 0x0000000000017941 */ /* 0x000fea0003800000 */
.L_x_400:
        /* <DEDUP_REMOVED lines=13> */
.L_x_403:
[----:B------:R-:W-:Y:S05]  /*1b040*/  BSYNC B1 ;  /* 0x0000000000017941 */ /* 0x000fea0003800000 */
.L_x_402:
        /* <DEDUP_REMOVED lines=13> */
.L_x_405:
[----:B------:R-:W-:Y:S05]  /*1b120*/  BSYNC B1 ;  /* 0x0000000000017941 */ /* 0x000fea0003800000 */
.L_x_404:
        /* <DEDUP_REMOVED lines=13> */
.L_x_407:
[----:B------:R-:W-:Y:S05]  /*1b200*/  BSYNC B1 ;  /* 0x0000000000017941 */ /* 0x000fea0003800000 */
.L_x_406:
        /* <DEDUP_REMOVED lines=13> */
.L_x_409:
[----:B------:R-:W-:Y:S05]  /*1b2e0*/  BSYNC B1 ;  /* 0x0000000000017941 */ /* 0x000fea0003800000 */
.L_x_408:
        /* <DEDUP_REMOVED lines=13> */
.L_x_411:
[----:B------:R-:W-:Y:S05]  /*1b3c0*/  BSYNC B1 ;  /* 0x0000000000017941 */ /* 0x000fea0003800000 */
.L_x_410:
        /* <DEDUP_REMOVED lines=13> */
.L_x_413:
[----:B------:R-:W-:Y:S05]  /*1b4a0*/  BSYNC B1 ;  /* 0x0000000000017941 */ /* 0x000fea0003800000 */
.L_x_412:
        /* <DEDUP_REMOVED lines=13> */
.L_x_415:
[----:B------:R-:W-:Y:S05]  /*1b580*/  BSYNC B1 ;  /* 0x0000000000017941 */ /* 0x000fea0003800000 */
.L_x_414:
        /* <DEDUP_REMOVED lines=13> */
.L_x_417:
[----:B------:R-:W-:Y:S05]  /*1b660*/  BSYNC B1 ;  /* 0x0000000000017941 */ /* 0x000fea0003800000 */
.L_x_416:
        /* <DEDUP_REMOVED lines=13> */
.L_x_419:
[----:B------:R-:W-:Y:S05]  /*1b740*/  BSYNC B1 ;  /* 0x0000000000017941 */ /* 0x000fea0003800000 */
.L_x_418:
        /* <DEDUP_REMOVED lines=13> */
.L_x_421:
[----:B------:R-:W-:Y:S05]  /*1b820*/  BSYNC B1 ;  /* 0x0000000000017941 */ /* 0x000fea0003800000 */
.L_x_420:
        /* <DEDUP_REMOVED lines=13> */
.L_x_423:
[----:B------:R-:W-:Y:S05]  /*1b900*/  BSYNC B1 ;  /* 0x0000000000017941 */ /* 0x000fea0003800000 */
.L_x_422:
        /* <DEDUP_REMOVED lines=13> */
.L_x_425:
[----:B------:R-:W-:Y:S05]  /*1b9e0*/  BSYNC B1 ;  /* 0x0000000000017941 */ /* 0x000fea0003800000 */
.L_x_424:
        /* <DEDUP_REMOVED lines=13> */
.L_x_427:
[----:B------:R-:W-:Y:S05]  /*1bac0*/  BSYNC B1 ;  /* 0x0000000000017941 */ /* 0x000fea0003800000 */
.L_x_426:
        /* <DEDUP_REMOVED lines=13> */
.L_x_429:
[----:B------:R-:W-:Y:S05]  /*1bba0*/  BSYNC B1 ;  /* 0x0000000000017941 */ /* 0x000fea0003800000 */
.L_x_428:
        /* <DEDUP_REMOVED lines=13> */
.L_x_431:
[----:B------:R-:W-:Y:S05]  /*1bc80*/  BSYNC B1 ;  /* 0x0000000000017941 */ /* 0x000fea0003800000 */
.L_x_430:
        /* <DEDUP_REMOVED lines=13> */
.L_x_433:
[----:B------:R-:W-:Y:S05]  /*1bd60*/  BSYNC B1 ;  /* 0x0000000000017941 */ /* 0x000fea0003800000 */
.L_x_432:
        /* <DEDUP_REMOVED lines=13> */
.L_x_435:
[----:B------:R-:W-:Y:S05]  /*1be40*/  BSYNC B1 ;  /* 0x0000000000017941 */ /* 0x000fea0003800000 */
.L_x_434:
        /* <DEDUP_REMOVED lines=13> */
.L_x_437:
[----:B------:R-:W-:Y:S05]  /*1bf20*/  BSYNC B1 ;  /* 0x0000000000017941 */ /* 0x000fea0003800000 */
.L_x_436:
        /* <DEDUP_REMOVED lines=13> */
.L_x_439:
[----:B------:R-:W-:Y:S05]  /*1c000*/  BSYNC B1 ;  /* 0x0000000000017941 */ /* 0x000fea0003800000 */
.L_x_438:
        /* <DEDUP_REMOVED lines=13> */
.L_x_441:
[----:B------:R-:W-:Y:S05]  /*1c0e0*/  BSYNC B1 ;  /* 0x0000000000017941 */ /* 0x000fea0003800000 */
.L_x_440:
        /* <DEDUP_REMOVED lines=13> */
.L_x_443:
[----:B------:R-:W-:Y:S05]  /*1c1c0*/  BSYNC B1 ;  /* 0x0000000000017941 */ /* 0x000fea0003800000 */
.L_x_442:
        /* <DEDUP_REMOVED lines=13> */
.L_x_445:
[----:B------:R-:W-:Y:S05]  /*1c2a0*/  BSYNC B1 ;  /* 0x0000000000017941 */ /* 0x000fea0003800000 */
.L_x_444:
        /* <DEDUP_REMOVED lines=13> */
.L_x_447:
[----:B------:R-:W-:Y:S05]  /*1c380*/  BSYNC B1 ;  /* 0x0000000000017941 */ /* 0x000fea0003800000 */
.L_x_446:
        /* <DEDUP_REMOVED lines=13> */
.L_x_449:
[----:B------:R-:W-:Y:S05]  /*1c460*/  BSYNC B1 ;  /* 0x0000000000017941 */ /* 0x000fea0003800000 */
.L_x_448:
        /* <DEDUP_REMOVED lines=13> */
.L_x_451:
[----:B------:R-:W-:Y:S05]  /*1c540*/  BSYNC B1 ;  /* 0x0000000000017941 */ /* 0x000fea0003800000 */
.L_x_450:
        /* <DEDUP_REMOVED lines=13> */
.L_x_453:
[----:B------:R-:W-:Y:S05]  /*1c620*/  BSYNC B1 ;  /* 0x0000000000017941 */ /* 0x000fea0003800000 */
.L_x_452:
        /* <DEDUP_REMOVED lines=13> */
.L_x_455:
[----:B------:R-:W-:Y:S05]  /*1c700*/  BSYNC B1 ;  /* 0x0000000000017941 */ /* 0x000fea0003800000 */
.L_x_454:
        /* <DEDUP_REMOVED lines=13> */
.L_x_457:
[----:B------:R-:W-:Y:S05]  /*1c7e0*/  BSYNC B1 ;  /* 0x0000000000017941 */ /* 0x000fea0003800000 */
.L_x_456:
        /* <DEDUP_REMOVED lines=13> */
.L_x_459:
[----:B------:R-:W-:Y:S05]  /*1c8c0*/  BSYNC B1 ;  /* 0x0000000000017941 */ /* 0x000fea0003800000 */
.L_x_458:
        /* <DEDUP_REMOVED lines=13> */
.L_x_461:
[----:B------:R-:W-:Y:S05]  /*1c9a0*/  BSYNC B1 ;  /* 0x0000000000017941 */ /* 0x000fea0003800000 */
.L_x_460:
        /* <DEDUP_REMOVED lines=13> */
.L_x_463:
[----:B------:R-:W-:Y:S05]  /*1ca80*/  BSYNC B1 ;  /* 0x0000000000017941 */ /* 0x000fea0003800000 */
.L_x_462:
        /* <DEDUP_REMOVED lines=13> */
.L_x_465:
[----:B------:R-:W-:Y:S05]  /*1cb60*/  BSYNC B1 ;  /* 0x0000000000017941 */ /* 0x000fea0003800000 */
.L_x_464:
        /* <DEDUP_REMOVED lines=13> */
.L_x_467:
[----:B------:R-:W-:Y:S05]  /*1cc40*/  BSYNC B1 ;  /* 0x0000000000017941 */ /* 0x000fea0003800000 */
.L_x_466:
        /* <DEDUP_REMOVED lines=13> */
.L_x_469:
[----:B------:R-:W-:Y:S05]  /*1cd20*/  BSYNC B1 ;  /* 0x0000000000017941 */ /* 0x000fea0003800000 */
.L_x_468:
        /* <DEDUP_REMOVED lines=13> */
.L_x_471:
[----:B------:R-:W-:Y:S05]  /*1ce00*/  BSYNC B1 ;  /* 0x0000000000017941 */ /* 0x000fea0003800000 */
.L_x_470:
        /* <DEDUP_REMOVED lines=13> */
.L_x_473:
[----:B------:R-:W-:Y:S05]  /*1cee0*/  BSYNC B1 ;  /* 0x0000000000017941 */ /* 0x000fea0003800000 */
.L_x_472:
        /* <DEDUP_REMOVED lines=13> */
.L_x_475:
[----:B------:R-:W-:Y:S05]  /*1cfc0*/  BSYNC B1 ;  /* 0x0000000000017941 */ /* 0x000fea0003800000 */
.L_x_474:
        /* <DEDUP_REMOVED lines=13> */
.L_x_477:
[----:B------:R-:W-:Y:S05]  /*1d0a0*/  BSYNC B1 ;  /* 0x0000000000017941 */ /* 0x000fea0003800000 */
.L_x_476:
        /* <DEDUP_REMOVED lines=13> */
.L_x_479:
[----:B------:R-:W-:Y:S05]  /*1d180*/  BSYNC B1 ;  /* 0x0000000000017941 */ /* 0x000fea0003800000 */
.L_x_478:
        /* <DEDUP_REMOVED lines=13> */
.L_x_481:
[----:B------:R-:W-:Y:S05]  /*1d260*/  BSYNC B1 ;  /* 0x0000000000017941 */ /* 0x000fea0003800000 */
.L_x_480:
        /* <DEDUP_REMOVED lines=13> */
.L_x_483:
[----:B------:R-:W-:Y:S05]  /*1d340*/  BSYNC B1 ;  /* 0x0000000000017941 */ /* 0x000fea0003800000 */
.L_x_482:
        /* <DEDUP_REMOVED lines=13> */
.L_x_485:
[----:B------:R-:W-:Y:S05]  /*1d420*/  BSYNC B1 ;  /* 0x0000000000017941 */ /* 0x000fea0003800000 */
.L_x_484:
        /* <DEDUP_REMOVED lines=13> */
.L_x_487:
[----:B------:R-:W-:Y:S05]  /*1d500*/  BSYNC B1 ;  /* 0x0000000000017941 */ /* 0x000fea0003800000 */
.L_x_486:
        /* <DEDUP_REMOVED lines=13> */
.L_x_489:
[----:B------:R-:W-:Y:S05]  /*1d5e0*/  BSYNC B1 ;  /* 0x0000000000017941 */ /* 0x000fea0003800000 */
.L_x_488:
        /* <DEDUP_REMOVED lines=13> */
.L_x_491:
[----:B------:R-:W-:Y:S05]  /*1d6c0*/  BSYNC B1 ;  /* 0x0000000000017941 */ /* 0x000fea0003800000 */
.L_x_490:
        /* <DEDUP_REMOVED lines=13> */
.L_x_493:
[----:B------:R-:W-:Y:S05]  /*1d7a0*/  BSYNC B1 ;  /* 0x0000000000017941 */ /* 0x000fea0003800000 */
.L_x_492:
        /* <DEDUP_REMOVED lines=13> */
.L_x_495:
[----:B------:R-:W-:Y:S05]  /*1d880*/  BSYNC B1 ;  /* 0x0000000000017941 */ /* 0x000fea0003800000 */
.L_x_494:
        /* <DEDUP_REMOVED lines=13> */
.L_x_497:
[----:B------:R-:W-:Y:S05]  /*1d960*/  BSYNC B1 ;  /* 0x0000000000017941 */ /* 0x000fea0003800000 */
.L_x_496:
        /* <DEDUP_REMOVED lines=13> */
.L_x_499:
[----:B------:R-:W-:Y:S05]  /*1da40*/  BSYNC B1 ;  /* 0x0000000000017941 */ /* 0x000fea0003800000 */
.L_x_498:
        /* <DEDUP_REMOVED lines=13> */
.L_x_501:
[----:B------:R-:W-:Y:S05]  /*1db20*/  BSYNC B1 ;  /* 0x0000000000017941 */ /* 0x000fea0003800000 */
.L_x_500:
        /* <DEDUP_REMOVED lines=13> */
.L_x_503:
[----:B------:R-:W-:Y:S05]  /*1dc00*/  BSYNC B1 ;  /* 0x0000000000017941 */ /* 0x000fea0003800000 */
.L_x_502:
        /* <DEDUP_REMOVED lines=13> */
.L_x_505:
[----:B------:R-:W-:Y:S05]  /*1dce0*/  BSYNC B1 ;  /* 0x0000000000017941 */ /* 0x000fea0003800000 */
.L_x_504:
        /* <DEDUP_REMOVED lines=13> */
.L_x_507:
[----:B------:R-:W-:Y:S05]  /*1ddc0*/  BSYNC B1 ;  /* 0x0000000000017941 */ /* 0x000fea0003800000 */
.L_x_506:
        /* <DEDUP_REMOVED lines=13> */
.L_x_509:
[----:B------:R-:W-:Y:S05]  /*1dea0*/  BSYNC B1 ;  /* 0x0000000000017941 */ /* 0x000fea0003800000 */
.L_x_508:
        /* <DEDUP_REMOVED lines=13> */
.L_x_511:
[----:B------:R-:W-:Y:S05]  /*1df80*/  BSYNC B1 ;  /* 0x0000000000017941 */ /* 0x000fea0003800000 */
.L_x_510:
        /* <DEDUP_REMOVED lines=13> */
.L_x_513:
[----:B------:R-:W-:Y:S05]  /*1e060*/  BSYNC B1 ;  /* 0x0000000000017941 */ /* 0x000fea0003800000 */
.L_x_512:
        /* <DEDUP_REMOVED lines=13> */
.L_x_515:
[----:B------:R-:W-:Y:S05]  /*1e140*/  BSYNC B1 ;  /* 0x0000000000017941 */ /* 0x000fea0003800000 */
.L_x_514:
        /* <DEDUP_REMOVED lines=13> */
.L_x_517:
[----:B------:R-:W-:Y:S05]  /*1e220*/  BSYNC B1 ;  /* 0x0000000000017941 */ /* 0x000fea0003800000 */
.L_x_516:
        /* <DEDUP_REMOVED lines=13> */
.L_x_519:
[----:B------:R-:W-:Y:S05]  /*1e300*/  BSYNC B1 ;  /* 0x0000000000017941 */ /* 0x000fea0003800000 */
.L_x_518:
        /* <DEDUP_REMOVED lines=13> */
.L_x_521:
[----:B------:R-:W-:Y:S05]  /*1e3e0*/  BSYNC B1 ;  /* 0x0000000000017941 */ /* 0x000fea0003800000 */
.L_x_520:
        /* <DEDUP_REMOVED lines=13> */
.L_x_523:
[----:B------:R-:W-:Y:S05]  /*1e4c0*/  BSYNC B1 ;  /* 0x0000000000017941 */ /* 0x000fea0003800000 */
.L_x_522:
        /* <DEDUP_REMOVED lines=13> */
.L_x_525:
[----:B------:R-:W-:Y:S05]  /*1e5a0*/  BSYNC B1 ;  /* 0x0000000000017941 */ /* 0x000fea0003800000 */
.L_x_524:
        /* <DEDUP_REMOVED lines=13> */
.L_x_527:
[----:B------:R-:W-:Y:S05]  /*1e680*/  BSYNC B1 ;  /* 0x0000000000017941 */ /* 0x000fea0003800000 */
.L_x_526:
        /* <DEDUP_REMOVED lines=13> */
.L_x_529:
[----:B------:R-:W-:Y:S05]  /*1e760*/  BSYNC B1 ;  /* 0x0000000000017941 */ /* 0x000fea0003800000 */
.L_x_528:
        /* <DEDUP_REMOVED lines=13> */
.L_x_531:
[----:B------:R-:W-:Y:S05]  /*1e840*/  BSYNC B1 ;  /* 0x0000000000017941 */ /* 0x000fea0003800000 */
.L_x_530:
        /* <DEDUP_REMOVED lines=13> */
.L_x_533:
[----:B------:R-:W-:Y:S05]  /*1e920*/  BSYNC B1 ;  /* 0x0000000000017941 */ /* 0x000fea0003800000 */
.L_x_532:
        /* <DEDUP_REMOVED lines=13> */
.L_x_535:
[----:B------:R-:W-:Y:S05]  /*1ea00*/  BSYNC B1 ;  /* 0x0000000000017941 */ /* 0x000fea0003800000 */
.L_x_534:
        /* <DEDUP_REMOVED lines=13> */
.L_x_537:
[----:B------:R-:W-:Y:S05]  /*1eae0*/  BSYNC B1 ;  /* 0x0000000000017941 */ /* 0x000fea0003800000 */
.L_x_536:
        /* <DEDUP_REMOVED lines=13> */
.L_x_539:
[----:B------:R-:W-:Y:S05]  /*1ebc0*/  BSYNC B1 ;  /* 0x0000000000017941 */ /* 0x000fea0003800000 */
.L_x_538:
        /* <DEDUP_REMOVED lines=13> */
.L_x_541:
[----:B------:R-:W-:Y:S05]  /*1eca0*/  BSYNC B1 ;  /* 0x0000000000017941 */ /* 0x000fea0003800000 */
.L_x_540:
        /* <DEDUP_REMOVED lines=13> */
.L_x_543:
[----:B------:R-:W-:Y:S05]  /*1ed80*/  BSYNC B1 ;  /* 0x0000000000017941 */ /* 0x000fea0003800000 */
.L_x_542:
        /* <DEDUP_REMOVED lines=13> */
.L_x_545:
[----:B------:R-:W-:Y:S05]  /*1ee60*/  BSYNC B1 ;  /* 0x0000000000017941 */ /* 0x000fea0003800000 */
.L_x_544:
[----:B0---4-:R-:W4:Y:S01]  /*1ee70*/  LDL.LU R3, [R1+0x468] ;  /* 0x0004680001037983 */ /* 0x011f220000300800 */
[----:B-----5:R-:W-:Y:S01]  /*1ee80*/  LOP3.LUT R6, R6, 0xff, RZ, 0xc0, !PT ;  /* 0x000000ff06067812 */ /* 0x020fe200078ec0ff */
[----:B------:R-:W-:Y:S01]  /*1ee90*/  BSSY B1, `(.L_x_546) ;  /* 0x000000b000017945 */ /* 0x000fe20003800000 */
[----:B------:R-:W-:Y:S02]  /*1eea0*/  ISETP.LT.OR P2, PT, R0, 0xf9, !P1 ;  /* 0x000000f90000780c */ /* 0x000fe40004f41670 */
[----:B------:R-:W-:Y:S02]  /*1eeb0*/  F2FP.F16.E4M3.UNPACK_B R6, R6 ;  /* 0x00000006ff06723e */ /* 0x000fe400020006ff */
[----:B------:R-:W-:-:S03]  /*1eec0*/  PRMT R2, RZ, 0x7610, R2 ;  /* 0x00007610ff027816 */ /* 0x000fc60000000002 */
[----:B------:R-:W-:-:S05]  /*1eed0*/  HADD2.F32 R6, -RZ, R6.H0_H0 ;  /* 0x20000006ff067230 */ /* 0x000fca0000004100 */
[----:B------:R-:W-:-:S04]  /*1eee0*/  FMUL R6, R6, UR21 ;  /* 0x0000001506067c20 */ /* 0x000fc80008400000 */
[----:B----4-:R-:W-:-:S05]  /*1eef0*/  FFMA R6, R3, UR20, R6 ;  /* 0x0000001403067c23 */ /* 0x010fca0008000006 */
[----:B------:R-:W-:-:S05]  /*1ef00*/  F2FP.SATFINITE.E4M3.F32.PACK_AB_MERGE_C R3, RZ, R6, RZ ;  /* 0x00000006ff03723e */ /* 0x000fca00048070ff */
[----:B------:R0:W-:Y:S01]  /*1ef10*/  @!P0 STG.E.U8 desc[UR14][R30.64+0xf9], R3 ;  /* 0x0000f9031e008986 */ /* 0x0001e2000c10110e */
[----:B------:R-:W-:Y:S05]  /*1ef20*/  @P2 BRA `(.L_x_547) ;  /* 0x0000000000042947 */ /* 0x000fea0003800000 */
[----:B------:R4:W5:Y:S02]  /*1ef30*/  LDG.E.U8 R2, desc[UR14][R4.64+0xf8] ;  /* 0x0000f80e04027981 */ /* 0x000964000c1e1100 */
.L_x_547:
[----:B------:R-:W-:Y:S05]  /*1ef40*/  BSYNC B1 ;  /* 0x0000000000017941 */ /* 0x000fea0003800000 */
.L_x_546:
[----:B0-----:R-:W2:Y:S01]  /*1ef50*/  LDL.LU R3, [R1+0x46c] ;  /* 0x00046c0001037983 */ /* 0x001ea20000300800 */
[----:B-----5:R-:W-:Y:S01]  /*1ef60*/  LOP3.LUT R2, R2, 0xff, RZ, 0xc0, !PT ;  /* 0x000000ff02027812 */ /* 0x020fe200078ec0ff */
[----:B------:R-:W-:Y:S01]  /*1ef70*/  BSSY B1, `(.L_x_548) ;  /* 0x000000b000017945 */ /* 0x000fe20003800000 */
[----:B------:R-:W-:Y:S02]  /*1ef80*/  ISETP.LT.OR P1, PT, R0, 0xfa, !P1 ;  /* 0x000000fa0000780c */ /* 0x000fe40004f21670 */
[----:B------:R-:W-:Y:S02]  /*1ef90*/  F2FP.F16.E4M3.UNPACK_B R2, R2 ;  /* 0x00000002ff02723e */ /* 0x000fe400020006ff */
[----:B------:R-:W-:-:S03]  /*1efa0*/  PRMT R0, RZ, 0x7610, R0 ;  /* 0x00007610ff007816 */ /* 0x000fc60000000000 */
[----:B------:R-:W-:-:S05]  /*1efb0*/  HADD2.F32 R2, -RZ, R2.H0_H0 ;  /* 0x20000002ff027230 */ /* 0x000fca0000004100 */
[----:B------:R-:W-:-:S04]  /*1efc0*/  FMUL R2, R2, UR21 ;  /* 0x0000001502027c20 */ /* 0x000fc80008400000 */
[----:B--2---:R-:W-:-:S05]  /*1efd0*/  FFMA R2, R3, UR20, R2 ;  /* 0x0000001403027c23 */ /* 0x004fca0008000002 */
[----:B------:R-:W-:-:S05]  /*1efe0*/  F2FP.SATFINITE.E4M3.F32.PACK_AB_MERGE_C R3, RZ, R2, RZ ;  /* 0x00000002ff03723e */ /* 0x000fca00048070ff */
[----:B------:R0:W-:Y:S01]  /*1eff0*/  @!P2 STG.E.U8 desc[UR14][R28.64+0xf8], R3 ;  /* 0x0000f8031c00a986 */ /* 0x0001e2000c10110e */
[----:B------:R-:W-:Y:S05]  /*1f000*/  @P1 BRA `(.L_x_549) ;  /* 0x0000000000041947 */ /* 0x000fea0003800000 */
[----:B------:R2:W5:Y:S02]  /*1f010*/  LDG.E.U8 R0, desc[UR14][R4.64+0xf9] ;  /* 0x0000f90e04007981 */ /* 0x000564000c1e1100 */
.L_x_549:
[----:B------:R-:W-:Y:S05]  /*1f020*/  BSYNC B1 ;  /* 0x0000000000017941 */ /* 0x000fea0003800000 */
.L_x_548:
[----:B------:R-:W-:Y:S05]  /*1f030*/  @P1 BRA `(.L_x_550) ;  /* 0x0000004800a81947 */ /* 0x000fea0003800000 */
[----:B------:R-:W2:Y:S01]  /*1f040*/  LDL.LU R2, [R1+0x470] ;  /* 0x0004700001027983 */ /* 0x000ea20000300800 */
[----:B-----5:R-:W-:-:S04]  /*1f050*/  LOP3.LUT R0, R0, 0xff, RZ, 0xc0, !PT ;  /* 0x000000ff00007812 */ /* 0x020fc800078ec0ff */
[----:B------:R-:W-:-:S05]  /*1f060*/  F2FP.F16.E4M3.UNPACK_B R0, R0 ;  /* 0x00000000ff00723e */ /* 0x000fca00020006ff */
[----:B------:R-:W-:-:S05]  /*1f070*/  HADD2.F32 R0, -RZ, R0.H0_H0 ;  /* 0x20000000ff007230 */ /* 0x000fca0000004100 */
[----:B------:R-:W-:-:S04]  /*1f080*/  FMUL R0, R0, UR21 ;  /* 0x0000001500007c20 */ /* 0x000fc80008400000 */
[----:B--2---:R-:W-:-:S05]  /*1f090*/  FFMA R0, R2, UR20, R0 ;  /* 0x0000001402007c23 */ /* 0x004fca0008000000 */
[----:B0-----:R-:W-:-:S05]  /*1f0a0*/  F2FP.SATFINITE.E4M3.F32.PACK_AB_MERGE_C R3, RZ, R0, RZ ;  /* 0x00000000ff03723e */ /* 0x001fca00048070ff */
[----:B------:R0:W-:Y:S01]  /*1f0b0*/  STG.E.U8 desc[UR14][R28.64+0xf9], R3 ;  /* 0x0000f9031c007986 */ /* 0x0001e2000c10110e */
[----:B------:R-:W-:Y:S05]  /*1f0c0*/  BRA `(.L_x_550) ;  /* 0x0000004800847947 */ /* 0x000fea0003800000 */
.L_x_37:
[----:B------:R-:W-:Y:S01]  /*1f0d0*/  ISETP.GE.AND P3, PT, R36, 0x1, PT ;  /* 0x000000012400780c */ /* 0x000fe20003f66270 */
[----:B------:R-:W-:Y:S01]  /*1f0e0*/  FMUL R3, R3, UR20 ;  /* 0x0000001403037c20 */ /* 0x000fe20008400000 */
[----:B------:R-:W2:Y:S02]  /*1f0f0*/  LDL.LU R2, [R1+0x200] ;  /* 0x0002000001027983 */ /* 0x000ea40000300800 */
[----:B------:R-:W-:Y:S02]  /*1f100*/  ISETP.LT.OR P0, PT, R0, 0x1, !P3 ;  /* 0x000000010000780c */ /* 0x000fe40005f01670 */
[----:B------:R-:W-:Y:S01]  /*1f110*/  F2FP.SATFINITE.E4M3.F32.PACK_AB_MERGE_C R3, RZ, R3, RZ ;  /* 0x00000003ff03723e */ /* 0x000fe200048070ff */
[----:B------:R-:W-:Y:S01]  /*1f120*/  FMUL R4, R4, UR20 ;  /* 0x0000001404047c20 */ /* 0x000fe20008400000 */
[----:B------:R-:W-:Y:S01]  /*1f130*/  ISETP.GE.AND P2, PT, R36, 0x9, PT ;  /* 0x000000092400780c */ /* 0x000fe20003f46270 */
[----:B------:R-:W-:Y:S01]  /*1f140*/  FMUL R5, R5, UR20 ;  /* 0x0000001405057c20 */ /* 0x000fe20008400000 */
[----:B------:R-:W-:Y:S01]  /*1f150*/  ISETP.LT.OR P1, PT, R0, 0x9, !P3 ;  /* 0x000000090000780c */ /* 0x000fe20005f21670 */
[----:B------:R-:W-:Y:S01]  /*1f160*/  FMUL R6, R6, UR20 ;  /* 0x0000001406067c20 */ /* 0x000fe20008400000 */
[----:B------:R-:W-:Y:S01]  /*1f170*/  FMUL R7, R7, UR20 ;  /* 0x0000001407077c20 */ /* 0x000fe20008400000 */
[----:B------:R-:W-:Y:S01]  /*1f180*/  ISETP.LT.OR P5, PT, R0, 0xa, !P3 ;  /* 0x0000000a0000780c */ /* 0x000fe20005fa1670 */
[----:B------:R-:W-:Y:S01]  /*1f190*/  FMUL R8, R8, UR20 ;  /* 0x0000001408087c20 */ /* 0x000fe20008400000 */
[----:B------:R-:W-:Y:S01]  /*1f1a0*/  FMUL R9, R9, UR20 ;  /* 0x0000001409097c20 */ /* 0x000fe20008400000 */
[----:B------:R-:W-:Y:S01]  /*1f1b0*/  FMUL R10, R10, UR20 ;  /* 0x000000140a0a7c20 */ /* 0x000fe20008400000 */
[----:B------:R0:W-:Y:S01]  /*1f1c0*/  @!P0 STG.E.U8 desc[UR14][R24.64], R3 ;  /* 0x0000000318008986 */ /* 0x0001e2000c10110e */
[----:B------:R-:W-:-:S02]  /*1f1d0*/  ISETP.LT.OR P0, PT, R0, 0x2, !P3 ;  /* 0x000000020000780c */ /* 0x000fc40005f01670 */
[----:B------:R-:W-:Y:S01]  /*1f1e0*/  F2FP.SATFINITE.E4M3.F32.PACK_AB_MERGE_C R4, RZ, R4, RZ ;  /* 0x00000004ff04723e */ /* 0x000fe200048070ff */
[----:B------:R-:W-:Y:S01]  /*1f1f0*/  FMUL R11, R11, UR20 ;  /* 0x000000140b0b7c20 */ /* 0x000fe20008400000 */
[----:B------:R-:W-:Y:S01]  /*1f200*/  F2FP.SATFINITE.E4M3.F32.PACK_AB_MERGE_C R5, RZ, R5, RZ ;  /* 0x00000005ff05723e */ /* 0x000fe200048070ff */
[----:B------:R-:W-:Y:S01]  /*1f210*/  FMUL R12, R12, UR20 ;  /* 0x000000140c0c7c20 */ /* 0x000fe20008400000 */
[----:B------:R-:W-:Y:S01]  /*1f220*/  FMUL R13, R13, UR20 ;  /* 0x000000140d0d7c20 */ /* 0x000fe20008400000 */
[----:B------:R-:W-:Y:S01]  /*1f230*/  FMUL R14, R14, UR20 ;  /* 0x000000140e0e7c20 */ /* 0x000fe20008400000 */
[----:B------:R-:W-:Y:S01]  /*1f240*/  FMUL R15, R15, UR20 ;  /* 0x000000140f0f7c20 */ /* 0x000fe20008400000 */
[----:B------:R-:W-:Y:S01]  /*1f250*/  FMUL R16, R16, UR20 ;  /* 0x0000001410107c20 */ /* 0x000fe20008400000 */
[----:B------:R-:W3:Y:S04]  /*1f260*/  LDL.LU R41, [R1+0x204] ;  /* 0x0002040001297983 */ /* 0x000ee80000300800 */
[----:B------:R-:W-:Y:S01]  /*1f270*/  @!P0 STG.E.U8 desc[UR14][R24.64+0x1], R4 ;  /* 0x0000010418008986 */ /* 0x000fe2000c10110e */
[----:B------:R-:W-:-:S02]  /*1f280*/  ISETP.LT.OR P0, PT, R0, 0x1, !P2 ;  /* 0x000000010000780c */ /* 0x000fc40005701670 */
[----:B------:R-:W-:Y:S01]  /*1f290*/  F2FP.SATFINITE.E4M3.F32.PACK_AB_MERGE_C R6, RZ, R6, RZ ;  /* 0x00000006ff06723e */ /* 0x000fe200048070ff */
[----:B------:R-:W4:Y:S01]  /*1f2a0*/  LDL.LU R39, [R1+0x208] ;  /* 0x0002080001277983 */ /* 0x000f220000300800 */
[----:B------:R-:W-:Y:S02]  /*1f2b0*/  F2FP.SATFINITE.E4M3.F32.PACK_AB_MERGE_C R7, RZ, R7, RZ ;  /* 0x00000007ff07723e */ /* 0x000fe400048070ff */
[----:B------:R-:W-:Y:S01]  /*1f2c0*/  F2FP.SATFINITE.E4M3.F32.PACK_AB_MERGE_C R8, RZ, R8, RZ ;  /* 0x00000008ff08723e */ /* 0x000fe200048070ff */
[----:B------:R-:W5:Y:S01]  /*1f2d0*/  LDL.LU R34, [R1+0x20c] ;  /* 0x00020c0001227983 */ /* 0x000f620000300800 */
[----:B------:R-:W-:Y:S02]  /*1f2e0*/  F2FP.SATFINITE.E4M3.F32.PACK_AB_MERGE_C R9, RZ, R9, RZ ;  /* 0x00000009ff09723e */ /* 0x000fe400048070ff */
[----:B------:R-:W-:Y:S01]  /*1f2f0*/  F2FP.SATFINITE.E4M3.F32.PACK_AB_MERGE_C R10, RZ, R10, RZ ;  /* 0x0000000aff0a723e */ /* 0x000fe200048070ff */
[----:B------:R-:W4:Y:S01]  /*1f300*/  LDL.LU R33, [R1+0x210] ;  /* 0x0002100001217983 */ /* 0x000f220000300800 */
[----:B------:R-:W-:Y:S01]  /*1f310*/  F2FP.SATFINITE.E4M3.F32.PACK_AB_MERGE_C R11, RZ, R11, RZ ;  /* 0x0000000bff0b723e */ /* 0x000fe200048070ff */
[----:B------:R-:W-:Y:S01]  /*1f320*/  FMUL R17, R17, UR20 ;  /* 0x0000001411117c20 */ /* 0x000fe20008400000 */
[----:B------:R-:W-:Y:S01]  /*1f330*/  F2FP.SATFINITE.E4M3.F32.PACK_AB_MERGE_C R12, RZ, R12, RZ ;  /* 0x0000000cff0c723e */ /* 0x000fe200048070ff */
[----:B------:R1:W-:Y:S01]  /*1f340*/  @!P0 STG.E.U8 desc[UR14][R26.64], R5 ;  /* 0x000000051a008986 */ /* 0x0003e2000c10110e */
[----:B------:R-:W-:Y:S01]  /*1f350*/  ISETP.LT.OR P0, PT, R0, 0x2, !P2 ;  /* 0x000000020000780c */ /* 0x000fe20005701670 */
[----:B------:R-:W-:Y:S01]  /*1f360*/  FMUL R18, R18, UR20 ;  /* 0x0000001412127c20 */ /* 0x000fe20008400000 */
[----:B------:R-:W-:Y:S01]  /*1f370*/  F2FP.SATFINITE.E4M3.F32.PACK_AB_MERGE_C R13, RZ, R13, RZ ;  /* 0x0000000dff0d723e */ /* 0x000fe200048070ff */
[----:B------:R-:W4:Y:S01]  /*1f380*/  LDL.LU R38, [R1+0x214] ;  /* 0x0002140001267983 */ /* 0x000f220000300800 */
[----:B------:R-:W-:Y:S01]  /*1f390*/  F2FP.SATFINITE.E4M3.F32.PACK_AB_MERGE_C R14, RZ, R14, RZ ;  /* 0x0000000eff0e723e */ /* 0x000fe200048070ff */
[----:B------:R-:W-:Y:S01]  /*1f3a0*/  FMUL R19, R19, UR20 ;  /* 0x0000001413137c20 */ /* 0x000fe20008400000 */
[----:B------:R-:W-:Y:S01]  /*1f3b0*/  F2FP.SATFINITE.E4M3.F32.PACK_AB_MERGE_C R15, RZ, R15, RZ ;  /* 0x0000000fff0f723e */ /* 0x000fe200048070ff */
[----:B------:R-:W4:Y:S01]  /*1f3c0*/  LDL.LU R32, [R1+0x218] ;  /* 0x0002180001207983 */ /* 0x000f220000300800 */
[----:B------:R-:W-:Y:S01]  /*1f3d0*/  F2FP.SATFINITE.E4M3.F32.PACK_AB_MERGE_C R16, RZ, R16, RZ ;  /* 0x00000010ff10723e */ /* 0x000fe200048070ff */
[----:B------:R-:W-:Y:S01]  /*1f3e0*/  FMUL R20, R20, UR20 ;  /* 0x0000001414147c20 */ /* 0x000fe20008400000 */
[----:B------:R-:W-:Y:S01]  /*1f3f0*/  F2FP.SATFINITE.E4M3.F32.PACK_AB_MERGE_C R17, RZ, R17, RZ ;  /* 0x00000011ff11723e */ /* 0x000fe200048070ff */
[----:B------:R-:W-:Y:S01]  /*1f400*/  FMUL R21, R21, UR20 ;  /* 0x0000001415157c20 */ /* 0x000fe20008400000 */
[----:B------:R-:W-:Y:S01]  /*1f410*/  F2FP.SATFINITE.E4M3.F32.PACK_AB_MERGE_C R18, RZ, R18, RZ ;  /* 0x00000012ff12723e */ /* 0x000fe200048070ff */
[----:B------:R-:W-:Y:S01]  /*1f420*/  @!P0 STG.E.U8 desc[UR14][R26.64+0x1], R6 ;  /* 0x000001061a008986 */ /* 0x000fe2000c10110e */
[----:B------:R-:W-:Y:S01]  /*1f430*/  ISETP.LT.OR P0, PT, R0, 0x9, !P2 ;  /* 0x000000090000780c */ /* 0x000fe20005701670 */
[----:B------:R-:W-:Y:S01]  /*1f440*/  FMUL R22, R22, UR20 ;  /* 0x0000001416167c20 */ /* 0x000fe20008400000 */
[----:B------:R-:W-:Y:S01]  /*1f450*/  F2FP.SATFINITE.E4M3.F32.PACK_AB_MERGE_C R19, RZ, R19, RZ ;  /* 0x00000013ff13723e */ /* 0x000fe200048070ff */
[----:B------:R-:W-:Y:S01]  /*1f460*/  @!P1 STG.E.U8 desc[UR14][R24.64+0x8], R7 ;  /* 0x0000080718009986 */ /* 0x000fe2000c10110e */
[C---:B------:R-:W-:Y:S01]  /*1f470*/  ISETP.LT.OR P1, PT, R0.reuse, 0xa, !P2 ;  /* 0x0000000a0000780c */ /* 0x040fe20005721670 */
[----:B------:R-:W-:Y:S01]  /*1f480*/  FMUL R23, R23, UR20 ;  /* 0x0000001417177c20 */ /* 0x000fe20008400000 */
[----:B------:R-:W-:Y:S01]  /*1f490*/  F2FP.SATFINITE.E4M3.F32.PACK_AB_MERGE_C R20, RZ, R20, RZ ;  /* 0x00000014ff14723e */ /* 0x000fe200048070ff */
[----:B------:R-:W-:Y:S01]  /*1f4a0*/  @!P5 STG.E.U8 desc[UR14][R24.64+0x9], R8 ;  /* 0x000009081800d986 */ /* 0x000fe2000c10110e */
[----:B------:R-:W-:Y:S01]  /*1f4b0*/  ISETP.LT.OR P5, PT, R0, 0x11, !P3 ;  /* 0x000000110000780c */ /* 0x000fe20005fa1670 */
        /* <DEDUP_REMOVED lines=16> */
[----:B------:R-:W-:Y:S01]  /*1f5c0*/  FMUL R158, R158, UR20 ;  /* 0x000000149e9e7c20 */ /* 0x000fe20008400000 */
[C---:B------:R-:W-:Y:S01]  /*1f5d0*/  ISETP.LT.OR P6, PT, R0.reuse, 0x32, !P2 ;  /* 0x000000320000780c */ /* 0x040fe200057c1670 */
        /* <DEDUP_REMOVED lines=77> */
[----:B0-----:R-:W-:Y:S01]  /*1fab0*/  F2FP.SATFINITE.E4M3.F32.PACK_AB_MERGE_C R3, RZ, R176, RZ ;  /* 0x000000b0ff03723e */ /* 0x001fe200048070ff */
[----:B------:R-:W-:Y:S01]  /*1fac0*/  @!P6 STG.E.U8 desc[UR14][R26.64+0x31], R158 ;  /* 0x0000319e1a00e986 */ /* 0x000fe2000c10110e */
[C---:B------:R-:W-:Y:S01]  /*1fad0*/  ISETP.LT.OR P6, PT, R0.reuse, 0x3a, !P2 ;  /* 0x0000003a0000780c */ /* 0x040fe200057c1670 */
[----:B------:R-:W-:Y:S01]  /*1fae0*/  FMUL R179, R179, UR20 ;  /* 0x00000014b3b37c20 */ /* 0x000fe20008400000 */
[----:B------:R-:W-:Y:S01]  /*1faf0*/  F2FP.SATFINITE.E4M3.F32.PACK_AB_MERGE_C R175, RZ, R175, RZ ;  /* 0x000000afffaf723e */ /* 0x000fe200048070ff */
[----:B------:R-:W-:Y:S01]  /*1fb00*/  @!P5 STG.E.U8 desc[UR14][R26.64+0x30], R157 ;  /* 0x0000309d1a00d986 */ /* 0x000fe2000c10110e */
[----:B------:R-:W-:Y:S01]  /*1fb10*/  ISETP.LT.OR P5, PT, R0, 0x39, !P2 ;  /* 0x000000390000780c */ /* 0x000fe200057a1670 */
[----:B------:R-:W-:Y:S01]  /*1fb20*/  FMUL R182, R182, UR20 ;  /* 0x00000014b6b67c20 */ /* 0x000fe20008400000 */
[----:B-1----:R-:W-:Y:S01]  /*1fb30*/  F2FP.SATFINITE.E4M3.F32.PACK_AB_MERGE_C R5, RZ, R178, RZ ;  /* 0x000000b2ff05723e */ /* 0x002fe200048070ff */
        /* <DEDUP_REMOVED lines=19> */
[----:B------:R-:W-:Y:S01]  /*1fc70*/  FMUL R188, R188, UR20 ;  /* 0x00000014bcbc7c20 */ /* 0x000fe20008400000 */
        /* <DEDUP_REMOVED lines=48> */
[----:B------:R0:W-:Y:S01]  /*1ff80*/  @!P1 STG.E.U8 desc[UR14][R24.64+0x59], R3 ;  /* 0x0000590318009986 */ /* 0x0001e2000c10110e */
[C---:B------:R-:W-:Y:S01]  /*1ff90*/  ISETP.LT.OR P1, PT, R0.reuse, 0x62, !P3 ;  /* 0x000000620000780c */ /* 0x040fe20005f21670 */
[----:B------:R-:W-:Y:S01]  /*1ffa0*/  FMUL R203, R203, UR20 ;  /* 0x00000014cbcb7c20 */ /* 0x000fe20008400000 */
[----:B------:R-:W-:Y:S01]  /*1ffb0*/  F2FP.SATFINITE.E4M3.F32.PACK_AB_MERGE_C R201, RZ, R201, RZ ;  /* 0x000000c9ffc9723e */ /* 0x000fe200048070ff */
[----:B------:R1:W-:Y:S01]  /*1ffc0*/  @!P6 STG.E.U8 desc[UR14][R26.64+0x59], R5 ;  /* 0x000059051a00e986 */ /* 0x0003e2000c10110e */
[----:B------:R-:W-:Y:S01]  /*1ffd0*/  ISETP.LT.OR P6, PT, R0, 0x62, !P2 ;  /* 0x000000620000780c */ /* 0x000fe200057c1670 */
[----:B------:R-:W-:Y:S01]  /*1ffe0*/  FMUL R206, R206, UR20 ;  /* 0x00000014cece7c20 */ /* 0x000fe20008400000 */
[----:B------:R-:W-:Y:S01]  /*1fff0*/  F2FP.SATFINITE.E4M3.F32.PACK_AB_MERGE_C R203, RZ, R203, RZ ;  /* 0x000000cbffcb723e */ /* 0x000fe200048070ff */
[----:B------:R-:W-:Y:S01]  /*20000*/  @!P5 STG.E.U8 desc[UR14][R26.64+0x58], R177 ;  /* 0x000058b11a00d986 */ /* 0x000fe2000c10110e */
[----:B------:R-:W-:Y:S01]  /*20010*/  ISETP.LT.OR P5, PT, R0, 0x61, !P2 ;  /* 0x000000610000780c */ /* 0x000fe200057a1670 */
[----:B------:R-:W-:Y:S01]  /*20020*/  FMUL R205, R205, UR20 ;  /* 0x00000014cdcd7c20 */ /* 0x000fe20008400000 */
[----:B------:R-:W-:Y:S01]  /*20030*/  FMUL R208, R208, UR20 ;  /* 0x00000014d0d07c20 */ /* 0x000fe20008400000 */
[----:B0-----:R-:W-:Y:S01]  /*20040*/  F2FP.SATFINITE.E4M3.F32.PACK_AB_MERGE_C R3, RZ, R180, RZ ;  /* 0x000000b4ff03723e */ /* 0x001fe200048070ff */
[----:B------:R-:W-:Y:S01]  /*20050*/  @!P0 STG.E.U8 desc[UR14][R24.64+0x60], R179 ;  /* 0x000060b318008986 */ /* 0x000fe2000c10110e */
[C---:B------:R-:W-:Y:S01]  /*20060*/  ISETP.LT.OR P0, PT, R0.reuse, 0x69, !P3 ;  /* 0x000000690000780c */ /* 0x040fe20005f01670 */
[----:B------:R-:W-:Y:S01]  /*20070*/  FMUL R207, R207, UR20 ;  /* 0x00000014cfcf7c20 */ /* 0x000fe20008400000 */
[----:B-1----:R-:W-:Y:S01]  /*20080*/  F2FP.SATFINITE.E4M3.F32.PACK_AB_MERGE_C R5, RZ, R182, RZ ;  /* 0x000000b6ff05723e */ /* 0x002fe200048070ff */
[----:B------:R0:W-:Y:S01]  /*20090*/  @!P1 STG.E.U8 desc[UR14][R24.64+0x61], R3 ;  /* 0x0000610318009986 */ /* 0x0001e2000c10110e */
[----:B------:R-:W-:Y:S01]  /*200a0*/  ISETP.LT.OR P1, PT, R0, 0x6a, !P3 ;  /* 0x0000006a0000780c */ /* 0x000fe20005f21670 */
[----:B------:R-:W-:Y:S01]  /*200b0*/  FMUL R210, R210, UR20 ;  /* 0x00000014d2d27c20 */ /* 0x000fe20008400000 */
[----:B------:R-:W-:Y:S01]  /*200c0*/  F2FP.SATFINITE.E4M3.F32.PACK_AB_MERGE_C R205, RZ, R205, RZ ;  /* 0x000000cdffcd723e */ /* 0x000fe200048070ff */
[----:B------:R1:W-:Y:S01]  /*200d0*/  @!P6 STG.E.U8 desc[UR14][R26.64+0x61], R5 ;  /* 0x000061051a00e986 */ /* 0x0003e2000c10110e */
        /* <DEDUP_REMOVED lines=8> */
[----:B0-----:R-:W-:Y:S01]  /*20160*/  F2FP.SATFINITE.E4M3.F32.PACK_AB_MERGE_C R3, RZ, R184, RZ ;  /* 0x000000b8ff03723e */ /* 0x001fe200048070ff */
[----:B------:R-:W-:Y:S01]  /*20170*/  FMUL R211, R211, UR20 ;  /* 0x00000014d3d37c20 */ /* 0x000fe20008400000 */
[----:B------:R-:W-:Y:S01]  /*20180*/  ISETP.LT.OR P0, PT, R0, 0x71, !P3 ;  /* 0x000000710000780c */ /* 0x000fe20005f01670 */
[----:B------:R-:W-:Y:S01]  /*20190*/  FMUL R214, R214, UR20 ;  /* 0x00000014d6d67c20 */ /* 0x000fe20008400000 */
[----:B-1----:R-:W-:Y:S01]  /*201a0*/  F2FP.SATFINITE.E4M3.F32.PACK_AB_MERGE_C R5, RZ, R186, RZ ;  /* 0x000000baff05723e */ /* 0x002fe200048070ff */
        /* <DEDUP_REMOVED lines=41> */
[----:B--2---:R-:W-:Y:S01]  /*20440*/  FMUL R2, R2, UR20 ;  /* 0x0000001402027c20 */ /* 0x004fe20008400000 */
[----:B------:R-:W-:Y:S01]  /*20450*/  FMUL R226, R226, UR20 ;  /* 0x00000014e2e27c20 */ /* 0x000fe20008400000 */
[----:B------:R-:W-:Y:S01]  /*20460*/  @!P5 STG.E.U8 desc[UR14][R26.64+0x78], R193 ;  /* 0x000078c11a00d986 */ /* 0x000fe2000c10110e */
[C---:B------:R-:W-:Y:S01]  /*20470*/  ISETP.LT.OR P5, PT, R0.reuse, 0x81, !P2 ;  /* 0x000000810000780c */ /* 0x040fe200057a1670 */
[----:B------:R-:W-:Y:S01]  /*20480*/  FMUL R225, R225, UR20 ;  /* 0x00000014e1e17c20 */ /* 0x000fe20008400000 */
[----:B------:R-:W-:Y:S01]  /*20490*/  F2FP.SATFINITE.E4M3.F32.PACK_AB_MERGE_C R223, RZ, R223, RZ ;  /* 0x000000dfffdf723e */ /* 0x000fe200048070ff */
[----:B------:R-:W-:Y:S01]  /*204a0*/  @!P0 STG.E.U8 desc[UR14][R24.64+0x80], R195 ;  /* 0x000080c318008986 */ /* 0x000fe2000c10110e */
[----:B0-----:R-:W-:Y:S01]  /*204b0*/  F2FP.SATFINITE.E4M3.F32.PACK_AB_MERGE_C R3, RZ, R196, RZ ;  /* 0x000000c4ff03723e */ /* 0x001fe200048070ff */
[----:B------:R-:W-:Y:S01]  /*204c0*/  FMUL R227, R227, UR20 ;  /* 0x00000014e3e37c20 */ /* 0x000fe20008400000 */
[----:B------:R-:W-:Y:S01]  /*204d0*/  ISETP.LT.OR P0, PT, R0, 0x89, !P3 ;  /* 0x000000890000780c */ /* 0x000fe20005f01670 */
[----:B------:R-:W2:Y:S01]  /*204e0*/  LDL.LU R37, [R1+0x21c] ;  /* 0x00021c0001257983 */ /* 0x000ea20000300800 */
[----:B-1----:R-:W-:Y:S01]  /*204f0*/  F2FP.SATFINITE.E4M3.F32.PACK_AB_MERGE_C R5, RZ, R198, RZ ;  /* 0x000000c6ff05723e */ /* 0x002fe200048070ff */
[----:B------:R-:W-:Y:S01]  /*20500*/  FMUL R228, R228, UR20 ;  /* 0x00000014e4e47c20 */ /* 0x000fe20008400000 */
[----:B------:R-:W-:Y:S01]  /*20510*/  F2FP.SATFINITE.E4M3.F32.PACK_AB_MERGE_C R9, RZ, R2, RZ ;  /* 0x00000002ff09723e */ /* 0x000fe200048070ff */
[----:B------:R0:W-:Y:S01]  /*20520*/  @!P1 STG.E.U8 desc[UR14][R24.64+0x81], R3 ;  /* 0x0000810318009986 */ /* 0x0001e2000c10110e */
[C---:B------:R-:W-:Y:S01]  /*20530*/  ISETP.LT.OR P1, PT, R0.reuse, 0x8a, !P3 ;  /* 0x0000008a0000780c */ /* 0x040fe20005f21670 */
[----:B------:R-:W-:Y:S01]  /*20540*/  FMUL R229, R229, UR20 ;  /* 0x00000014e5e57c20 */ /* 0x000fe20008400000 */
[----:B------:R-:W-:Y:S01]  /*20550*/  F2FP.SATFINITE.E4M3.F32.PACK_AB_MERGE_C R225, RZ, R225, RZ ;  /* 0x000000e1ffe1723e */ /* 0x000fe200048070ff */
[----:B------:R1:W-:Y:S01]  /*20560*/  @!P6 STG.E.U8 desc[UR14][R26.64+0x81], R5 ;  /* 0x000081051a00e986 */ /* 0x0003e2000c10110e */
[----:B------:R-:W-:-:S03]  /*20570*/  ISETP.LT.OR P6, PT, R0, 0x8a, !P2 ;  /* 0x0000008a0000780c */ /* 0x000fc600057c1670 */
[----:B------:R-:W-:Y:S01]  /*20580*/  @!P5 STG.E.U8 desc[UR14][R26.64+0x80], R197 ;  /* 0x000080c51a00d986 */ /* 0x000fe2000c10110e */
[C---:B------:R-:W-:Y:S02]  /*20590*/  ISETP.LT.OR P5, PT, R0.reuse, 0x89, !P2 ;  /* 0x000000890000780c */ /* 0x040fe400057a1670 */
[----:B0-----:R-:W-:Y:S01]  /*205a0*/  F2FP.SATFINITE.E4M3.F32.PACK_AB_MERGE_C R3, RZ, R200, RZ ;  /* 0x000000c8ff03723e */ /* 0x001fe200048070ff */
[----:B------:R-:W-:Y:S01]  /*205b0*/  @!P0 STG.E.U8 desc[UR14][R24.64+0x88], R199 ;  /* 0x000088c718008986 */ /* 0x000fe2000c10110e */
[C---:B------:R-:W-:Y:S02]  /*205c0*/  ISETP.LT.OR P0, PT, R0.reuse, 0x91, !P3 ;  /* 0x000000910000780c */ /* 0x040fe40005f01670 */
[----:B-1----:R-:W-:Y:S01]  /*205d0*/  F2FP.SATFINITE.E4M3.F32.PACK_AB_MERGE_C R5, RZ, R202, RZ ;  /* 0x000000caff05723e */ /* 0x002fe200048070ff */
[----:B------:R0:W-:Y:S01]  /*205e0*/  @!P1 STG.E.U8 desc[UR14][R24.64+0x89], R3 ;  /* 0x0000890318009986 */ /* 0x0001e2000c10110e */
[----:B------:R-:W-:-:S03]  /*205f0*/  ISETP.LT.OR P1, PT, R0, 0x92, !P3 ;  /* 0x000000920000780c */ /* 0x000fc60005f21670 */
        /* <DEDUP_REMOVED lines=52> */
[----:B------:R-:W2:Y:S01]  /*20940*/  LDL.LU R35, [R1+0x220] ;  /* 0x0002200001237983 */ /* 0x000ea20000300800 */
[----:B0-----:R-:W-:-:S03]  /*20950*/  F2FP.SATFINITE.E4M3.F32.PACK_AB_MERGE_C R3, RZ, R224, RZ ;  /* 0x000000e0ff03723e */ /* 0x001fc600048070ff */
[----:B------:R-:W-:Y:S01]  /*20960*/  @!P5 STG.E.U8 desc[UR14][R26.64+0xb0], R221 ;  /* 0x0000b0dd1a00d986 */ /* 0x000fe2000c10110e */
[----:B---3--:R-:W-:Y:S01]  /*20970*/  FMUL R2, R41, UR20 ;  /* 0x0000001429027c20 */ /* 0x008fe20008400000 */
[----:B-----5:R-:W-:Y:S01]  /*20980*/  FMUL R4, R34, UR20 ;  /* 0x0000001422047c20 */ /* 0x020fe20008400000 */
[----:B-1----:R-:W-:Y:S01]  /*20990*/  F2FP.SATFINITE.E4M3.F32.PACK_AB_MERGE_C R5, RZ, R226, RZ ;  /* 0x000000e2ff05723e */ /* 0x002fe200048070ff */
[----:B------:R4:W-:Y:S01]  /*209a0*/  @!P1 STG.E.U8 desc[UR14][R24.64+0xb9], R3 ;  /* 0x0000b90318009986 */ /* 0x0009e2000c10110e */
[C---:B------:R-:W-:Y:S02]  /*209b0*/  ISETP.LT.OR P5, PT, R0.reuse, 0xb9, !P2 ;  /* 0x000000b90000780c */ /* 0x040fe400057a1670 */
[C---:B------:R-:W-:Y:S01]  /*209c0*/  ISETP.LT.OR P1, PT, R0.reuse, 0xc2, !P3 ;  /* 0x000000c20000780c */ /* 0x040fe20005f21670 */
[----:B------:R-:W3:Y:S04]  /*209d0*/  LDL.LU R41, [R1+0x224] ;  /* 0x0002240001297983 */ /* 0x000ee80000300800 */
[----:B------:R-:W-:Y:S01]  /*209e0*/  @!P0 STG.E.U8 desc[UR14][R24.64+0xb8], R223 ;  /* 0x0000b8df18008986 */ /* 0x000fe2000c10110e */
[----:B------:R-:W-:Y:S01]  /*209f0*/  ISETP.LT.OR P0, PT, R0, 0xc1, !P3 ;  /* 0x000000c10000780c */ /* 0x000fe20005f01670 */
[----:B----4-:R-:W-:-:S02]  /*20a00*/  FMUL R3, R39, UR20 ;  /* 0x0000001427037c20 */ /* 0x010fc40008400000 */
[----:B------:R0:W-:Y:S01]  /*20a10*/  @!P6 STG.E.U8 desc[UR14][R26.64+0xb9], R5 ;  /* 0x0000b9051a00e986 */ /* 0x0001e2000c10110e */
[----:B------:R-:W-:Y:S02]  /*20a20*/  F2FP.SATFINITE.E4M3.F32.PACK_AB_MERGE_C R227, RZ, R227, RZ ;  /* 0x000000e3ffe3723e */ /* 0x000fe400048070ff */
[----:B------:R-:W-:Y:S01]  /*20a30*/  ISETP.LT.OR P6, PT, R0, 0xc2, !P2 ;  /* 0x000000c20000780c */ /* 0x000fe200057c1670 */
[----:B------:R-:W4:Y:S04]  /*20a40*/  LDL.LU R39, [R1+0x228] ;  /* 0x0002280001277983 */ /* 0x000f280000300800 */
[----:B------:R-:W5:Y:S01]  /*20a50*/  LDL.LU R34, [R1+0x22c] ;  /* 0x00022c0001227983 */ /* 0x000f620000300800 */
[----:B------:R-:W-:Y:S01]  /*20a60*/  F2FP.SATFINITE.E4M3.F32.PACK_AB_MERGE_C R11, RZ, R3, RZ ;  /* 0x00000003ff0b723e */ /* 0x000fe200048070ff */
[----:B------:R-:W-:Y:S01]  /*20a70*/  FMUL R3, R32, UR20 ;  /* 0x0000001420037c20 */ /* 0x000fe20008400000 */
[----:B0-----:R-:W-:Y:S01]  /*20a80*/  FMUL R5, R33, UR20 ;  /* 0x0000001421057c20 */ /* 0x001fe20008400000 */
[----:B------:R-:W-:Y:S01]  /*20a90*/  @!P5 STG.E.U8 desc[UR14][R26.64+0xb8], R225 ;  /* 0x0000b8e11a00d986 */ /* 0x000fe2000c10110e */
[----:B------:R-:W-:-:S03]  /*20aa0*/  ISETP.LT.OR P5, PT, R0, 0xc1, !P2 ;  /* 0x000000c10000780c */ /* 0x000fc600057a1670 */
[----:B------:R-:W4:Y:S04]  /*20ab0*/  LDL.LU R33, [R1+0x230] ;  /* 0x0002300001217983 */ /* 0x000f280000300800 */
[----:B------:R-:W4:Y:S01]  /*20ac0*/  LDL.LU R32, [R1+0x234] ;  /* 0x0002340001207983 */ /* 0x000f220000300800 */
[----:B------:R-:W-:-:S03]  /*20ad0*/  F2FP.SATFINITE.E4M3.F32.PACK_AB_MERGE_C R7, RZ, R228, RZ ;  /* 0x000000e4ff07723e */ /* 0x000fc600048070ff */
[----:B------:R-:W-:Y:S01]  /*20ae0*/  @!P0 STG.E.U8 desc[UR14][R24.64+0xc0], R227 ;  /* 0x0000c0e318008986 */ /* 0x000fe2000c10110e */
[C---:B------:R-:W-:Y:S02]  /*20af0*/  ISETP.LT.OR P0, PT, R0.reuse, 0xc9, !P3 ;  /* 0x000000c90000780c */ /* 0x040fe40005f01670 */
[----:B------:R-:W-:Y:S01]  /*20b00*/  F2FP.SATFINITE.E4M3.F32.PACK_AB_MERGE_C R229, RZ, R229, RZ ;  /* 0x000000e5ffe5723e */ /* 0x000fe200048070ff */
[----:B------:R0:W-:Y:S01]  /*20b10*/  @!P1 STG.E.U8 desc[UR14][R24.64+0xc1], R7 ;  /* 0x0000c10718009986 */ /* 0x0001e2000c10110e */
[----:B------:R-:W-:-:S03]  /*20b20*/  ISETP.LT.OR P1, PT, R0, 0xca, !P3 ;  /* 0x000000ca0000780c */ /* 0x000fc60005f21670 */
[----:B------:R-:W-:Y:S01]  /*20b30*/  @!P5 STG.E.U8 desc[UR14][R26.64+0xc0], R229 ;  /* 0x0000c0e51a00d986 */ /* 0x000fe2000c10110e */
[----:B------:R-:W-:-:S03]  /*20b40*/  ISETP.LT.OR P5, PT, R0, 0xc9, !P2 ;  /* 0x000000c90000780c */ /* 0x000fc600057a1670 */
[----:B------:R1:W-:Y:S01]  /*20b50*/  @!P6 STG.E.U8 desc[UR14][R26.64+0xc1], R9 ;  /* 0x0000c1091a00e986 */ /* 0x0003e2000c10110e */
[----:B0-----:R-:W-:Y:S02]  /*20b60*/  F2FP.SATFINITE.E4M3.F32.PACK_AB_MERGE_C R7, RZ, R2, RZ ;  /* 0x00000002ff07723e */ /* 0x001fe400048070ff */
[----:B------:R-:W-:Y:S01]  /*20b70*/  ISETP.LT.OR P6, PT, R0, 0xca, !P2 ;  /* 0x000000ca0000780c */ /* 0x000fe200057c1670 */
[----:B------:R-:W-:Y:S02]  /*20b80*/  FMUL R2, R38, UR20 ;  /* 0x0000001426027c20 */ /* 0x000fe40008400000 */
[----:B------:R0:W-:Y:S01]  /*20b90*/  @!P0 STG.E.U8 desc[UR14][R24.64+0xc8], R7 ;  /* 0x0000c80718008986 */ /* 0x0001e2000c10110e */
[----:B------:R-:W-:Y:S02]  /*20ba0*/  ISETP.LT.OR P0, PT, R0, 0xd1, !P3 ;  /* 0x000000d10000780c */ /* 0x000fe40005f01670 */
[----:B------:R-:W-:Y:S01]  /*20bb0*/  F2FP.SATFINITE.E4M3.F32.PACK_AB_MERGE_C R13, RZ, R4, RZ ;  /* 0x00000004ff0d723e */ /* 0x000fe200048070ff */
[----:B------:R-:W4:Y:S01]  /*20bc0*/  LDL.LU R38, [R1+0x238] ;  /* 0x0002380001267983 */ /* 0x000f220000300800 */
[----:B-1----:R-:W-:-:S03]  /*20bd0*/  F2FP.SATFINITE.E4M3.F32.PACK_AB_MERGE_C R9, RZ, R5, RZ ;  /* 0x00000005ff09723e */ /* 0x002fc600048070ff */
[----:B------:R-:W-:Y:S04]  /*20be0*/  @!P1 STG.E.U8 desc[UR14][R24.64+0xc9], R11 ;  /* 0x0000c90b18009986 */ /* 0x000fe8000c10110e */
[----:B------:R1:W-:Y:S01]  /*20bf0*/  @!P5 STG.E.U8 desc[UR14][R26.64+0xc8], R13 ;  /* 0x0000c80d1a00d986 */ /* 0x0003e2000c10110e */
[----:B0-----:R-:W-:-:S03]  /*20c00*/  F2FP.SATFINITE.E4M3.F32.PACK_AB_MERGE_C R7, RZ, R2, RZ ;  /* 0x00000002ff07723e */ /* 0x001fc600048070ff */
[----:B------:R0:W-:Y:S04]  /*20c10*/  @!P6 STG.E.U8 desc[UR14][R26.64+0xc9], R9 ;  /* 0x0000c9091a00e986 */ /* 0x0001e8000c10110e */
[----:B------:R3:W-:Y:S01]  /*20c20*/  @!P0 STG.E.U8 desc[UR14][R24.64+0xd0], R7 ;  /* 0x0000d00718008986 */ /* 0x0007e2000c10110e */
[----:B--2---:R-:W-:-:S03]  /*20c30*/  FMUL R4, R37, UR20 ;  /* 0x0000001425047c20 */ /* 0x004fc60008400000 */
[----:B------:R-:W2:Y:S02]  /*20c40*/  LDL.LU R37, [R1+0x23c] ;  /* 0x00023c0001257983 */ /* 0x000ea40000300800 */
[----:B-1----:R-:W-:Y:S01]  /*20c50*/  F2FP.SATFINITE.E4M3.F32.PACK_AB_MERGE_C R13, RZ, R4, RZ ;  /* 0x00000004ff0d723e */ /* 0x002fe200048070ff */
[----:B------:R-:W-:Y:S02]  /*20c60*/  FMUL R5, R35, UR20 ;  /* 0x0000001423057c20 */ /* 0x000fe40008400000 */
[----:B------:R-:W2:Y:S03]  /*20c70*/  LDL.LU R35, [R1+0x240] ;  /* 0x0002400001237983 */ /* 0x000ea60000300800 */
[----:B0-----:R-:W-:Y:S01]  /*20c80*/  F2FP.SATFINITE.E4M3.F32.PACK_AB_MERGE_C R9, RZ, R5, RZ ;  /* 0x00000005ff09723e */ /* 0x001fe200048070ff */
[----:B---3--:R-:W-:-:S05]  /*20c90*/  FMUL R2, R41, UR20 ;  /* 0x0000001429027c20 */ /* 0x008fca0008400000 */
[----:B------:R-:W-:Y:S01]  /*20ca0*/  F2FP.SATFINITE.E4M3.F32.PACK_AB_MERGE_C R7, RZ, R2, RZ ;  /* 0x00000002ff07723e */ /* 0x000fe200048070ff */
[----:B-----5:R-:W-:Y:S02]  /*20cb0*/  FMUL R4, R34, UR20 ;  /* 0x0000001422047c20 */ /* 0x020fe40008400000 */
[----:B------:R-:W3:Y:S01]  /*20cc0*/  LDL.LU R34, [R1+0x244] ;  /* 0x0002440001227983 */ /* 0x000ee20000300800 */
[----:B----4-:R-:W-:-:S03]  /*20cd0*/  FMUL R5, R33, UR20 ;  /* 0x0000001421057c20 */ /* 0x010fc60008400000 */
[----:B------:R-:W4:Y:S01]  /*20ce0*/  LDL.LU R33, [R1+0x248] ;  /* 0x0002480001217983 */ /* 0x000f220000300800 */
[----:B------:R-:W-:-:S03]  /*20cf0*/  FMUL R2, R32, UR20 ;  /* 0x0000001420027c20 */ /* 0x000fc60008400000 */
[----:B------:R-:W5:Y:S04]  /*20d00*/  LDL.LU R41, [R1+0x24c] ;  /* 0x00024c0001297983 */ /* 0x000f680000300800 */
[----:B------:R-:W5:Y:S01]  /*20d10*/  LDL.LU R32, [R1+0x250] ;  /* 0x0002500001207983 */ /* 0x000f620000300800 */
[C---:B------:R-:W-:Y:S02]  /*20d20*/  ISETP.LT.OR P1, PT, R0.reuse, 0xd2, !P3 ;  /* 0x000000d20000780c */ /* 0x040fe40005f21670 */
[C---:B------:R-:W-:Y:S02]  /*20d30*/  ISETP.LT.OR P5, PT, R0.reuse, 0xd1, !P2 ;  /* 0x000000d10000780c */ /* 0x040fe400057a1670 */
[C---:B------:R-:W-:Y:S02]  /*20d40*/  ISETP.LT.OR P6, PT, R0.reuse, 0xd2, !P2 ;  /* 0x000000d20000780c */ /* 0x040fe400057c1670 */
[----:B------:R-:W-:Y:S01]  /*20d50*/  F2FP.SATFINITE.E4M3.F32.PACK_AB_MERGE_C R11, RZ, R3, RZ ;  /* 0x00000003ff0b723e */ /* 0x000fe200048070ff */
[----:B------:R-:W-:Y:S01]  /*20d60*/  FMUL R3, R39, UR20 ;  /* 0x0000001427037c20 */ /* 0x000fe20008400000 */
[C---:B------:R-:W-:Y:S01]  /*20d70*/  ISETP.LT.OR P0, PT, R0.reuse, 0xd9, !P3 ;  /* 0x000000d90000780c */ /* 0x040fe20005f01670 */
[----:B------:R-:W5:Y:S04]  /*20d80*/  LDL.LU R39, [R1+0x254] ;  /* 0x0002540001277983 */ /* 0x000f680000300800 */
[----:B------:R0:W-:Y:S01]  /*20d90*/  @!P1 STG.E.U8 desc[UR14][R24.64+0xd1], R11 ;  /* 0x0000d10b18009986 */ /* 0x0001e2000c10110e */
[----:B------:R-:W-:-:S03]  /*20da0*/  ISETP.LT.OR P1, PT, R0, 0xda, !P3 ;  /* 0x000000da0000780c */ /* 0x000fc60005f21670 */
[----:B------:R1:W-:Y:S01]  /*20db0*/  @!P5 STG.E.U8 desc[UR14][R26.64+0xd0], R13 ;  /* 0x0000d00d1a00d986 */ /* 0x0003e2000c10110e */
[----:B------:R-:W-:-:S03]  /*20dc0*/  ISETP.LT.OR P5, PT, R0, 0xd9, !P2 ;  /* 0x000000d90000780c */ /* 0x000fc600057a1670 */
[----:B------:R1:W-:Y:S01]  /*20dd0*/  @!P6 STG.E.U8 desc[UR14][R26.64+0xd1], R9 ;  /* 0x0000d1091a00e986 */ /* 0x0003e2000c10110e */
[----:B0-----:R-:W-:Y:S01]  /*20de0*/  F2FP.SATFINITE.E4M3.F32.PACK_AB_MERGE_C R11, RZ, R3, RZ ;  /* 0x00000003ff0b723e */ /* 0x001fe200048070ff */
[----:B------:R-:W-:Y:S02]  /*20df0*/  FMUL R3, R38, UR20 ;  /* 0x0000001426037c20 */ /* 0x000fe40008400000 */
[----:B------:R-:W5:Y:S01]  /*20e00*/  LDL.LU R38, [R1+0x258] ;  /* 0x0002580001267983 */ /* 0x000f620000300800 */
[----:B-1----:R-:W-:Y:S02]  /*20e10*/  F2FP.SATFINITE.E4M3.F32.PACK_AB_MERGE_C R13, RZ, R4, RZ ;  /* 0x00000004ff0d723e */ /* 0x002fe400048070ff */
[----:B------:R-:W-:Y:S01]  /*20e20*/  F2FP.SATFINITE.E4M3.F32.PACK_AB_MERGE_C R9, RZ, R5, RZ ;  /* 0x00000005ff09723e */ /* 0x000fe200048070ff */
[----:B------:R0:W-:Y:S04]  /*20e30*/  @!P0 STG.E.U8 desc[UR14][R24.64+0xd8], R7 ;  /* 0x0000d80718008986 */ /* 0x0001e8000c10110e */
[----:B------:R1:W-:Y:S01]  /*20e40*/  @!P1 STG.E.U8 desc[UR14][R24.64+0xd9], R11 ;  /* 0x0000d90b18009986 */ /* 0x0003e2000c10110e */
[----:B0-----:R-:W-:-:S03]  /*20e50*/  F2FP.SATFINITE.E4M3.F32.PACK_AB_MERGE_C R7, RZ, R2, RZ ;  /* 0x00000002ff07723e */ /* 0x001fc600048070ff */
[----:B------:R0:W-:Y:S01]  /*20e60*/  @!P5 STG.E.U8 desc[UR14][R26.64+0xd8], R13 ;  /* 0x0000d80d1a00d986 */ /* 0x0001e2000c10110e */
[----:B-1----:R-:W-:Y:S01]  /*20e70*/  F2FP.SATFINITE.E4M3.F32.PACK_AB_MERGE_C R11, RZ, R3, RZ ;  /* 0x00000003ff0b723e */ /* 0x002fe200048070ff */
[----:B--2---:R-:W-:Y:S02]  /*20e80*/  FMUL R4, R37, UR20 ;  /* 0x0000001425047c20 */ /* 0x004fe40008400000 */
[----:B------:R-:W2:Y:S03]  /*20e90*/  LDL.LU R37, [R1+0x25c] ;  /* 0x00025c0001257983 */ /* 0x000ea60000300800 */
[----:B0-----:R-:W-:Y:S01]  /*20ea0*/  F2FP.SATFINITE.E4M3.F32.PACK_AB_MERGE_C R13, RZ, R4, RZ ;  /* 0x00000004ff0d723e */ /* 0x001fe200048070ff */
[----:B------:R-:W-:Y:S02]  /*20eb0*/  FMUL R5, R35, UR20 ;  /* 0x0000001423057c20 */ /* 0x000fe40008400000 */
[----:B------:R-:W2:Y:S01]  /*20ec0*/  LDL.LU R35, [R1+0x260] ;  /* 0x0002600001237983 */ /* 0x000ea20000300800 */
[----:B---3--:R-:W-:-:S03]  /*20ed0*/  FMUL R2, R34, UR20 ;  /* 0x0000001422027c20 */ /* 0x008fc60008400000 */
[----:B------:R-:W3:Y:S01]  /*20ee0*/  LDL.LU R34, [R1+0x264] ;  /* 0x0002640001227983 */ /* 0x000ee20000300800 */
[----:B----4-:R-:W-:-:S03]  /*20ef0*/  FMUL R3, R33, UR20 ;  /* 0x0000001421037c20 */ /* 0x010fc60008400000 */
[----:B------:R-:W4:Y:S01]  /*20f00*/  LDL.LU R33, [R1+0x268] ;  /* 0x0002680001217983 */ /* 0x000f220000300800 */
[----:B-----5:R-:W-:-:S03]  /*20f10*/  FMUL R4, R32, UR20 ;  /* 0x0000001420047c20 */ /* 0x020fc60008400000 */
[----:B------:R-:W5:Y:S01]  /*20f20*/  LDL.LU R32, [R1+0x26c] ;  /* 0x00026c0001207983 */ /* 0x000f620000300800 */
[C---:B------:R-:W-:Y:S02]  /*20f30*/  ISETP.LT.OR P6, PT, R0.reuse, 0xda, !P2 ;  /* 0x000000da0000780c */ /* 0x040fe400057c1670 */
[C---:B------:R-:W-:Y:S02]  /*20f40*/  ISETP.LT.OR P5, PT, R0.reuse, 0xe1, !P3 ;  /* 0x000000e10000780c */ /* 0x040fe40005fa1670 */
[C---:B------:R-:W-:Y:S02]  /*20f50*/  ISETP.LT.OR P1, PT, R0.reuse, 0xe2, !P2 ;  /* 0x000000e20000780c */ /* 0x040fe40005721670 */
[----:B------:R-:W-:-:S07]  /*20f60*/  ISETP.LT.OR P0, PT, R0, 0xe1, !P2 ;  /* 0x000000e10000780c */ /* 0x000fce0005701670 */
[----:B------:R0:W-:Y:S01]  /*20f70*/  @!P6 STG.E.U8 desc[UR14][R26.64+0xd9], R9 ;  /* 0x0000d9091a00e986 */ /* 0x0001e2000c10110e */
[----:B------:R-:W-:Y:S02]  /*20f80*/  ISETP.LT.OR P6, PT, R0, 0xe2, !P3 ;  /* 0x000000e20000780c */ /* 0x000fe40005fc1670 */
[----:B------:R-:W-:Y:S01]  /*20f90*/  F2FP.SATFINITE.E4M3.F32.PACK_AB_MERGE_C R5, RZ, R5, RZ ;  /* 0x00000005ff05723e */ /* 0x000fe200048070ff */
[----:B------:R-:W-:Y:S01]  /*20fa0*/  @!P5 STG.E.U8 desc[UR14][R24.64+0xe0], R7 ;  /* 0x0000e0071800d986 */ /* 0x000fe2000c10110e */
[----:B0-----:R-:W-:Y:S01]  /*20fb0*/  F2FP.SATFINITE.E4M3.F32.PACK_AB_MERGE_C R9, RZ, R2, RZ ;  /* 0x00000002ff09723e */ /* 0x001fe200048070ff */
[----:B------:R-:W-:-:S08]  /*20fc0*/  FMUL R2, R41, UR20 ;  /* 0x0000001429027c20 */ /* 0x000fd00008400000 */
[----:B------:R-:W-:Y:S01]  /*20fd0*/  @!P6 STG.E.U8 desc[UR14][R24.64+0xe1], R11 ;  /* 0x0000e10b1800e986 */ /* 0x000fe2000c10110e */
[----:B------:R-:W-:-:S03]  /*20fe0*/  ISETP.LT.OR P6, PT, R0, 0xe9, !P3 ;  /* 0x000000e90000780c */ /* 0x000fc60005fc1670 */
[----:B------:R0:W-:Y:S04]  /*20ff0*/  @!P1 STG.E.U8 desc[UR14][R26.64+0xe1], R5 ;  /* 0x0000e1051a009986 */ /* 0x0001e8000c10110e */
[----:B------:R-:W5:Y:S01]  /*21000*/  LDL.LU R41, [R1+0x270] ;  /* 0x0002700001297983 */ /* 0x000f620000300800 */
[----:B------:R-:W-:-:S03]  /*21010*/  ISETP.LT.OR P5, PT, R0, 0xea, !P2 ;  /* 0x000000ea0000780c */ /* 0x000fc600057a1670 */
[----:B------:R1:W-:Y:S01]  /*21020*/  @!P0 STG.E.U8 desc[UR14][R26.64+0xe0], R13 ;  /* 0x0000e00d1a008986 */ /* 0x0003e2000c10110e */
[----:B0-----:R-:W-:Y:S01]  /*21030*/  F2FP.SATFINITE.E4M3.F32.PACK_AB_MERGE_C R5, RZ, R2, RZ ;  /* 0x00000002ff05723e */ /* 0x001fe200048070ff */
[----:B------:R-:W-:Y:S02]  /*21040*/  FMUL R2, R39, UR20 ;  /* 0x0000001427027c20 */ /* 0x000fe40008400000 */
[----:B------:R-:W5:Y:S01]  /*21050*/  LDL.LU R39, [R1+0x274] ;  /* 0x0002740001277983 */ /* 0x000f620000300800 */
[----:B------:R-:W-:Y:S02]  /*21060*/  ISETP.LT.OR P0, PT, R0, 0xea, !P3 ;  /* 0x000000ea0000780c */ /* 0x000fe40005f01670 */
[----:B------:R-:W-:Y:S01]  /*21070*/  F2FP.SATFINITE.E4M3.F32.PACK_AB_MERGE_C R7, RZ, R3, RZ ;  /* 0x00000003ff07723e */ /* 0x000fe200048070ff */
[----:B------:R-:W-:Y:S01]  /*21080*/  FMUL R3, R38, UR20 ;  /* 0x0000001426037c20 */ /* 0x000fe20008400000 */
[----:B------:R-:W-:Y:S01]  /*21090*/  F2FP.SATFINITE.E4M3.F32.PACK_AB_MERGE_C R11, RZ, R4, RZ ;  /* 0x00000004ff0b723e */ /* 0x000fe200048070ff */
[----:B------:R-:W5:Y:S01]  /*210a0*/  LDL.LU R38, [R1+0x278] ;  /* 0x0002780001267983 */ /* 0x000f620000300800 */
[----:B-1----:R-:W-:-:S03]  /*210b0*/  F2FP.SATFINITE.E4M3.F32.PACK_AB_MERGE_C R13, RZ, R2, RZ ;  /* 0x00000002ff0d723e */ /* 0x002fc600048070ff */
[----:B------:R-:W-:Y:S04]  /*210c0*/  @!P6 STG.E.U8 desc[UR14][R24.64+0xe8], R9 ;  /* 0x0000e8091800e986 */ /* 0x000fe8000c10110e */
[----:B------:R0:W-:Y:S04]  /*210d0*/  @!P0 STG.E.U8 desc[UR14][R24.64+0xe9], R7 ;  /* 0x0000e90718008986 */ /* 0x0001e8000c10110e */
[----:B------:R1:W-:Y:S01]  /*210e0*/  @!P5 STG.E.U8 desc[UR14][R26.64+0xe9], R11 ;  /* 0x0000e90b1a00d986 */ /* 0x0003e2000c10110e */
[----:B0-----:R-:W-:Y:S01]  /*210f0*/  F2FP.SATFINITE.E4M3.F32.PACK_AB_MERGE_C R7, RZ, R3, RZ ;  /* 0x00000003ff07723e */ /* 0x001fe200048070ff */
[----:B--2---:R-:W-:-:S02]  /*21100*/  FMUL R4, R37, UR20 ;  /* 0x0000001425047c20 */ /* 0x004fc40008400000 */
[----:B------:R-:W2:Y:S01]  /*21110*/  LDL.LU R37, [R1+0x27c] ;  /* 0x00027c0001257983 */ /* 0x000ea20000300800 */
[----:B------:R-:W-:-:S03]  /*21120*/  FMUL R2, R35, UR20 ;  /* 0x0000001423027c20 */ /* 0x000fc60008400000 */
[----:B------:R-:W2:Y:S02]  /*21130*/  LDL.LU R35, [R1+0x280] ;  /* 0x0002800001237983 */ /* 0x000ea40000300800 */
[----:B------:R-:W-:Y:S01]  /*21140*/  F2FP.SATFINITE.E4M3.F32.PACK_AB_MERGE_C R9, RZ, R2, RZ ;  /* 0x00000002ff09723e */ /* 0x000fe200048070ff */
[----:B---3--:R-:W-:Y:S02]  /*21150*/  FMUL R2, R34, UR20 ;  /* 0x0000001422027c20 */ /* 0x008fe40008400000 */
[----:B------:R-:W3:Y:S03]  /*21160*/  LDL.LU R34, [R1+0x284] ;  /* 0x0002840001227983 */ /* 0x000ee60000300800 */
[----:B-1----:R-:W-:Y:S01]  /*21170*/  F2FP.SATFINITE.E4M3.F32.PACK_AB_MERGE_C R11, RZ, R2, RZ ;  /* 0x00000002ff0b723e */ /* 0x002fe200048070ff */
[----:B----4-:R-:W-:Y:S02]  /*21180*/  FMUL R3, R33, UR20 ;  /* 0x0000001421037c20 */ /* 0x010fe40008400000 */
        /* <DEDUP_REMOVED lines=8> */
[----:B------:R-:W-:-:S03]  /*21210*/  ISETP.LT.OR P1, PT, R0, 0xf1, !P2 ;  /* 0x000000f10000780c */ /* 0x000fc60005721670 */
[----:B------:R1:W-:Y:S01]  /*21220*/  @!P6 STG.E.U8 desc[UR14][R24.64+0xf0], R13 ;  /* 0x0000f00d1800e986 */ /* 0x0003e2000c10110e */
[----:B------:R-:W-:-:S03]  /*21230*/  ISETP.LT.OR P6, PT, R0, 0xf9, !P3 ;  /* 0x000000f90000780c */ /* 0x000fc60005fc1670 */
[----:B------:R1:W-:Y:S01]  /*21240*/  @!P0 STG.E.U8 desc[UR14][R24.64+0xf1], R7 ;  /* 0x0000f10718008986 */ /* 0x0003e2000c10110e */
[----:B------:R-:W-:Y:S02]  /*21250*/  ISETP.LT.OR P3, PT, R0, 0xfa, !P3 ;  /* 0x000000fa0000780c */ /* 0x000fe40005f61670 */
[----:B0-----:R-:W-:Y:S02]  /*21260*/  F2FP.SATFINITE.E4M3.F32.PACK_AB_MERGE_C R5, RZ, R4, RZ ;  /* 0x00000004ff05723e */ /* 0x001fe400048070ff */
[----:B-1----:R-:W-:Y:S02]  /*21270*/  F2FP.SATFINITE.E4M3.F32.PACK_AB_MERGE_C R13, RZ, R3, RZ ;  /* 0x00000003ff0d723e */ /* 0x002fe400048070ff */
[----:B------:R-:W-:Y:S01]  /*21280*/  F2FP.SATFINITE.E4M3.F32.PACK_AB_MERGE_C R7, RZ, R2, RZ ;  /* 0x00000002ff07723e */ /* 0x000fe200048070ff */
[----:B------:R-:W-:Y:S02]  /*21290*/  FMUL R2, R41, UR20 ;  /* 0x0000001429027c20 */ /* 0x000fe40008400000 */
[----:B------:R-:W5:Y:S04]  /*212a0*/  LDL.LU R41, [R1+0x290] ;  /* 0x0002900001297983 */ /* 0x000f680000300800 */
[----:B------:R0:W-:Y:S01]  /*212b0*/  @!P5 STG.E.U8 desc[UR14][R26.64+0xf1], R9 ;  /* 0x0000f1091a00d986 */ /* 0x0001e2000c10110e */
[----:B------:R-:W-:-:S03]  /*212c0*/  FMUL R3, R39, UR20 ;  /* 0x0000001427037c20 */ /* 0x000fc60008400000 */
[----:B------:R-:W5:Y:S01]  /*212d0*/  LDL.LU R39, [R1+0x294] ;  /* 0x0002940001277983 */ /* 0x000f620000300800 */
[----:B------:R-:W-:-:S03]  /*212e0*/  ISETP.LT.OR P5, PT, R0, 0xf9, !P2 ;  /* 0x000000f90000780c */ /* 0x000fc600057a1670 */
[----:B------:R-:W-:Y:S01]  /*212f0*/  @!P1 STG.E.U8 desc[UR14][R26.64+0xf0], R5 ;  /* 0x0000f0051a009986 */ /* 0x000fe2000c10110e */
[----:B------:R-:W-:-:S03]  /*21300*/  FMUL R4, R38, UR20 ;  /* 0x0000001426047c20 */ /* 0x000fc60008400000 */
[----:B------:R-:W5:Y:S01]  /*21310*/  LDL.LU R38, [R1+0x298] ;  /* 0x0002980001267983 */ /* 0x000f620000300800 */
[----:B0-----:R-:W-:-:S03]  /*21320*/  F2FP.SATFINITE.E4M3.F32.PACK_AB_MERGE_C R9, RZ, R2, RZ ;  /* 0x00000002ff09723e */ /* 0x001fc600048070ff */
[----:B------:R0:W-:Y:S04]  /*21330*/  @!P6 STG.E.U8 desc[UR14][R24.64+0xf8], R11 ;  /* 0x0000f80b1800e986 */ /* 0x0001e8000c10110e */
[----:B------:R1:W-:Y:S01]  /*21340*/  @!P3 STG.E.U8 desc[UR14][R24.64+0xf9], R13 ;  /* 0x0000f90d1800b986 */ /* 0x0003e2000c10110e */
[----:B0-----:R-:W-:-:S03]  /*21350*/  F2FP.SATFINITE.E4M3.F32.PACK_AB_MERGE_C R11, RZ, R3, RZ ;  /* 0x00000003ff0b723e */ /* 0x001fc600048070ff */
[----:B------:R0:W-:Y:S01]  /*21360*/  @!P5 STG.E.U8 desc[UR14][R26.64+0xf8], R7 ;  /* 0x0000f8071a00d986 */ /* 0x0001e2000c10110e */
[----:B-1----:R-:W-:Y:S01]  /*21370*/  F2FP.SATFINITE.E4M3.F32.PACK_AB_MERGE_C R13, RZ, R4, RZ ;  /* 0x00000004ff0d723e */ /* 0x002fe200048070ff */
[----:B--2---:R-:W-:Y:S02]  /*21380*/  FMUL R5, R37, UR20 ;  /* 0x0000001425057c20 */ /* 0x004fe40008400000 */
[----:B------:R-:W2:Y:S01]  /*21390*/  LDL.LU R37, [R1+0x29c] ;  /* 0x00029c0001257983 */ /* 0x000ea20000300800 */
[----:B------:R-:W-:-:S03]  /*213a0*/  FMUL R2, R35, UR20 ;  /* 0x0000001423027c20 */ /* 0x000fc60008400000 */
[----:B------:R-:W2:Y:S02]  /*213b0*/  LDL.LU R35, [R1+0x2a0] ;  /* 0x0002a00001237983 */ /* 0x000ea40000300800 */
[----:B0-----:R-:W-:Y:S01]  /*213c0*/  F2FP.SATFINITE.E4M3.F32.PACK_AB_MERGE_C R7, RZ, R2, RZ ;  /* 0x00000002ff07723e */ /* 0x001fe200048070ff */
[----:B---3--:R-:W-:Y:S02]  /*213d0*/  FMUL R3, R34, UR20 ;  /* 0x0000001422037c20 */ /* 0x008fe40008400000 */
[----:B------:R-:W3:Y:S01]  /*213e0*/  LDL.LU R34, [R1+0x2a4] ;  /* 0x0002a40001227983 */ /* 0x000ee20000300800 */
[----:B----4-:R-:W-:-:S03]  /*213f0*/  FMUL R4, R33, UR20 ;  /* 0x0000001421047c20 */ /* 0x010fc60008400000 */
[----:B------:R-:W4:Y:S01]  /*21400*/  LDL.LU R33, [R1+0x2a8] ;  /* 0x0002a80001217983 */ /* 0x000f220000300800 */
[----:B-----5:R-:W-:-:S03]  /*21410*/  FMUL R2, R32, UR20 ;  /* 0x0000001420027c20 */ /* 0x020fc60008400000 */
[----:B------:R-:W5:Y:S01]  /*21420*/  LDL.LU R32, [R1+0x2ac] ;  /* 0x0002ac0001207983 */ /* 0x000f620000300800 */
[----:B------:R-:W-:Y:S02]  /*21430*/  ISETP.GE.AND P1, PT, R36, 0x81, PT ;  /* 0x000000812400780c */ /* 0x000fe40003f26270 */
[C---:B------:R-:W-:Y:S02]  /*21440*/  ISETP.LT.OR P2, PT, R0.reuse, 0xfa, !P2 ;  /* 0x000000fa0000780c */ /* 0x040fe40005741670 */
[C---:B------:R-:W-:Y:S02]  /*21450*/  ISETP.LT.OR P6, PT, R0.reuse, 0x1, !P1 ;  /* 0x000000010000780c */ /* 0x040fe40004fc1670 */
[----:B------:R-:W-:Y:S02]  /*21460*/  ISETP.LT.OR P3, PT, R0, 0x2, !P1 ;  /* 0x000000020000780c */ /* 0x000fe40004f61670 */
[----:B------:R-:W-:-:S07]  /*21470*/  ISETP.GE.AND P0, PT, R36, 0x89, PT ;  /* 0x000000892400780c */ /* 0x000fce0003f06270 */
[----:B------:R0:W-:Y:S04]  /*21480*/  @!P2 STG.E.U8 desc[UR14][R26.64+0xf9], R9 ;  /* 0x0000f9091a00a986 */ /* 0x0001e8000c10110e */
[----:B------:R-:W-:Y:S01]  /*21490*/  @!P6 STG.E.U8 desc[UR14][R30.64], R11 ;  /* 0x0000000b1e00e986 */ /* 0x000fe2000c10110e */
[C---:B------:R-:W-:Y:S02]  /*214a0*/  ISETP.LT.OR P6, PT, R0.reuse, 0x2, !P0 ;  /* 0x000000020000780c */ /* 0x040fe400047c1670 */
[C---:B------:R-:W-:Y:S01]  /*214b0*/  ISETP.LT.OR P5, PT, R0.reuse, 0x1, !P0 ;  /* 0x000000010000780c */ /* 0x040fe200047a1670 */
[----:B------:R1:W-:Y:S01]  /*214c0*/  @!P3 STG.E.U8 desc[UR14][R30.64+0x1], R13 ;  /* 0x0000010d1e00b986 */ /* 0x0003e2000c10110e */
[----:B------:R-:W-:Y:S02]  /*214d0*/  ISETP.LT.OR P2, PT, R0, 0xa, !P1 ;  /* 0x0000000a0000780c */ /* 0x000fe40004f41670 */
[----:B0-----:R-:W-:-:S02]  /*214e0*/  F2FP.SATFINITE.E4M3.F32.PACK_AB_MERGE_C R9, RZ, R3, RZ ;  /* 0x00000003ff09723e */ /* 0x001fc400048070ff */
[----:B------:R-:W-:Y:S01]  /*214f0*/  ISETP.LT.OR P3, PT, R0, 0x9, !P1 ;  /* 0x000000090000780c */ /* 0x000fe20004f61670 */
[----:B------:R-:W-:Y:S01]  /*21500*/  FMUL R3, R41, UR20 ;  /* 0x0000001429037c20 */ /* 0x000fe20008400000 */
[----:B-1----:R-:W-:Y:S01]  /*21510*/  F2FP.SATFINITE.E4M3.F32.PACK_AB_MERGE_C R13, RZ, R2, RZ ;  /* 0x00000002ff0d723e */ /* 0x002fe200048070ff */
[----:B------:R-:W5:Y:S01]  /*21520*/  LDL.LU R41, [R1+0x2b0] ;  /* 0x0002b00001297983 */ /* 0x000f620000300800 */
[----:B------:R-:W-:Y:S02]  /*21530*/  F2FP.SATFINITE.E4M3.F32.PACK_AB_MERGE_C R5, RZ, R5, RZ ;  /* 0x00000005ff05723e */ /* 0x000fe400048070ff */
[----:B------:R-:W-:Y:S01]  /*21540*/  F2FP.SATFINITE.E4M3.F32.PACK_AB_MERGE_C R11, RZ, R4, RZ ;  /* 0x00000004ff0b723e */ /* 0x000fe200048070ff */
[----:B------:R0:W-:Y:S01]  /*21550*/  @!P6 STG.E.U8 desc[UR14][R28.64+0x1], R7 ;  /* 0x000001071c00e986 */ /* 0x0001e2000c10110e */
[----:B------:R-:W-:-:S03]  /*21560*/  FMUL R2, R39, UR20 ;  /* 0x0000001427027c20 */ /* 0x000fc60008400000 */
[----:B------:R-:W5:Y:S01]  /*21570*/  LDL.LU R39, [R1+0x2b4] ;  /* 0x0002b40001277983 */ /* 0x000f620000300800 */
[----:B------:R-:W-:Y:S01]  /*21580*/  ISETP.LT.OR P6, PT, R0, 0xa, !P0 ;  /* 0x0000000a0000780c */ /* 0x000fe200047c1670 */
[----:B------:R-:W-:Y:S01]  /*21590*/  FMUL R4, R38, UR20 ;  /* 0x0000001426047c20 */ /* 0x000fe20008400000 */
[----:B0-----:R-:W-:Y:S01]  /*215a0*/  F2FP.SATFINITE.E4M3.F32.PACK_AB_MERGE_C R7, RZ, R2, RZ ;  /* 0x00000002ff07723e */ /* 0x001fe200048070ff */
[----:B------:R-:W5:Y:S04]  /*215b0*/  LDL.LU R38, [R1+0x2b8] ;  /* 0x0002b80001267983 */ /* 0x000f680000300800 */
[----:B------:R0:W-:Y:S04]  /*215c0*/  @!P5 STG.E.U8 desc[UR14][R28.64], R5 ;  /* 0x000000051c00d986 */ /* 0x0001e8000c10110e */
[----:B------:R-:W-:Y:S04]  /*215d0*/  @!P2 STG.E.U8 desc[UR14][R30.64+0x9], R11 ;  /* 0x0000090b1e00a986 */ /* 0x000fe8000c10110e */
[----:B------:R1:W-:Y:S01]  /*215e0*/  @!P3 STG.E.U8 desc[UR14][R30.64+0x8], R9 ;  /* 0x000008091e00b986 */ /* 0x0003e2000c10110e */
[----:B0-----:R-:W-:-:S05]  /*215f0*/  F2FP.SATFINITE.E4M3.F32.PACK_AB_MERGE_C R5, RZ, R3, RZ ;  /* 0x00000003ff05723e */ /* 0x001fca00048070ff */
[----:B------:R5:W-:Y:S01]  /*21600*/  @!P6 STG.E.U8 desc[UR14][R28.64+0x9], R5 ;  /* 0x000009051c00e986 */ /* 0x000be2000c10110e */
[----:B-1----:R-:W-:Y:S01]  /*21610*/  F2FP.SATFINITE.E4M3.F32.PACK_AB_MERGE_C R9, RZ, R4, RZ ;  /* 0x00000004ff09723e */ /* 0x002fe200048070ff */
[----:B--2---:R-:W-:Y:S02]  /*21620*/  FMUL R2, R37, UR20 ;  /* 0x0000001425027c20 */ /* 0x004fe40008400000 */
[----:B------:R-:W2:Y:S03]  /*21630*/  LDL.LU R37, [R1+0x2bc] ;  /* 0x0002bc0001257983 */ /* 0x000ea60000300800 */
[----:B------:R-:W-:Y:S01]  /*21640*/  F2FP.SATFINITE.E4M3.F32.PACK_AB_MERGE_C R11, RZ, R2, RZ ;  /* 0x00000002ff0b723e */ /* 0x000fe200048070ff */
        /* <DEDUP_REMOVED lines=12> */
[----:B------:R-:W-:Y:S01]  /*21710*/  @!P5 STG.E.U8 desc[UR14][R28.64+0x8], R13 ;  /* 0x0000080d1c00d986 */ /* 0x000fe2000c10110e */
[----:B------:R-:W-:-:S03]  /*21720*/  ISETP.LT.OR P5, PT, R0, 0x11, !P0 ;  /* 0x000000110000780c */ /* 0x000fc600047a1670 */
[----:B------:R0:W-:Y:S01]  /*21730*/  @!P3 STG.E.U8 desc[UR14][R30.64+0x10], R7 ;  /* 0x000010071e00b986 */ /* 0x0001e2000c10110e */
[----:B------:R-:W-:-:S03]  /*21740*/  ISETP.LT.OR P3, PT, R0, 0x19, !P1 ;  /* 0x000000190000780c */ /* 0x000fc60004f61670 */
[----:B------:R1:W-:Y:S01]  /*21750*/  @!P2 STG.E.U8 desc[UR14][R30.64+0x11], R9 ;  /* 0x000011091e00a986 */ /* 0x0003e2000c10110e */
[----:B------:R-:W-:Y:S02]  /*21760*/  ISETP.LT.OR P2, PT, R0, 0x1a, !P1 ;  /* 0x0000001a0000780c */ /* 0x000fe40004f41670 */
[----:B0-----:R-:W-:Y:S02]  /*21770*/  F2FP.SATFINITE.E4M3.F32.PACK_AB_MERGE_C R7, RZ, R2, RZ ;  /* 0x00000002ff07723e */ /* 0x001fe400048070ff */
[----:B-1----:R-:W-:Y:S01]  /*21780*/  F2FP.SATFINITE.E4M3.F32.PACK_AB_MERGE_C R9, RZ, R3, RZ ;  /* 0x00000003ff09723e */ /* 0x002fe200048070ff */
[----:B------:R-:W-:Y:S02]  /*21790*/  FMUL R2, R41, UR20 ;  /* 0x0000001429027c20 */ /* 0x000fe40008400000 */
[----:B------:R-:W5:Y:S01]  /*217a0*/  LDL.LU R41, [R1+0x2d0] ;  /* 0x0002d00001297983 */ /* 0x000f620000300800 */
[----:B------:R-:W-:-:S03]  /*217b0*/  F2FP.SATFINITE.E4M3.F32.PACK_AB_MERGE_C R13, RZ, R4, RZ ;  /* 0x00000004ff0d723e */ /* 0x000fc600048070ff */
[----:B------:R0:W-:Y:S01]  /*217c0*/  @!P6 STG.E.U8 desc[UR14][R28.64+0x11], R7 ;  /* 0x000011071c00e986 */ /* 0x0001e2000c10110e */
[----:B------:R-:W-:-:S03]  /*217d0*/  FMUL R3, R39, UR20 ;  /* 0x0000001427037c20 */ /* 0x000fc60008400000 */
[----:B------:R-:W5:Y:S01]  /*217e0*/  LDL.LU R39, [R1+0x2d4] ;  /* 0x0002d40001277983 */ /* 0x000f620000300800 */
[----:B------:R-:W-:Y:S01]  /*217f0*/  ISETP.LT.OR P6, PT, R0, 0x1a, !P0 ;  /* 0x0000001a0000780c */ /* 0x000fe200047c1670 */
[----:B------:R-:W-:Y:S01]  /*21800*/  FMUL R4, R38, UR20 ;  /* 0x0000001426047c20 */ /* 0x000fe20008400000 */
[----:B0-----:R-:W-:Y:S01]  /*21810*/  F2FP.SATFINITE.E4M3.F32.PACK_AB_MERGE_C R7, RZ, R2, RZ ;  /* 0x00000002ff07723e */ /* 0x001fe200048070ff */
[----:B------:R-:W5:Y:S04]  /*21820*/  LDL.LU R38, [R1+0x2d8] ;  /* 0x0002d80001267983 */ /* 0x000f680000300800 */
[----:B------:R-:W-:Y:S04]  /*21830*/  @!P5 STG.E.U8 desc[UR14][R28.64+0x10], R11 ;  /* 0x0000100b1c00d986 */ /* 0x000fe8000c10110e */
[----:B------:R0:W-:Y:S04]  /*21840*/  @!P3 STG.E.U8 desc[UR14][R30.64+0x18], R9 ;  /* 0x000018091e00b986 */ /* 0x0001e8000c10110e */
[----:B------:R1:W-:Y:S01]  /*21850*/  @!P2 STG.E.U8 desc[UR14][R30.64+0x19], R13 ;  /* 0x0000190d1e00a986 */ /* 0x0003e2000c10110e */
[----:B0-----:R-:W-:-:S03]  /*21860*/  F2FP.SATFINITE.E4M3.F32.PACK_AB_MERGE_C R9, RZ, R3, RZ ;  /* 0x00000003ff09723e */ /* 0x001fc600048070ff */
[----:B------:R0:W-:Y:S01]  /*21870*/  @!P6 STG.E.U8 desc[UR14][R28.64+0x19], R7 ;  /* 0x000019071c00e986 */ /* 0x0001e2000c10110e */
[----:B------:R-:W-:Y:S01]  /*21880*/  F2FP.SATFINITE.E4M3.F32.PACK_AB_MERGE_C R11, RZ, R4, RZ ;  /* 0x00000004ff0b723e */ /* 0x000fe200048070ff */
[----:B--2---:R-:W-:Y:S02]  /*21890*/  FMUL R2, R37, UR20 ;  /* 0x0000001425027c20 */ /* 0x004fe40008400000 */
[----:B------:R-:W2:Y:S03]  /*218a0*/  LDL.LU R37, [R1+0x2dc] ;  /* 0x0002dc0001257983 */ /* 0x000ea60000300800 */
[----:B-1----:R-:W-:Y:S01]  /*218b0*/  F2FP.SATFINITE.E4M3.F32.PACK_AB_MERGE_C R13, RZ, R2, RZ ;  /* 0x00000002ff0d723e */ /* 0x002fe200048070ff */
[----:B------:R-:W-:Y:S02]  /*218c0*/  FMUL R3, R35, UR20 ;  /* 0x0000001423037c20 */ /* 0x000fe40008400000 */
[----:B------:R-:W2:Y:S01]  /*218d0*/  LDL.LU R35, [R1+0x2e0] ;  /* 0x0002e00001237983 */ /* 0x000ea20000300800 */
[----:B---3--:R-:W-:-:S03]  /*218e0*/  FMUL R2, R34, UR20 ;  /* 0x0000001422027c20 */ /* 0x008fc60008400000 */
[----:B------:R-:W3:Y:S02]  /*218f0*/  LDL.LU R34, [R1+0x2e4] ;  /* 0x0002e40001227983 */ /* 0x000ee40000300800 */
[----:B0-----:R-:W-:Y:S01]  /*21900*/  F2FP.SATFINITE.E4M3.F32.PACK_AB_MERGE_C R7, RZ, R2, RZ ;  /* 0x00000002ff07723e */ /* 0x001fe200048070ff */
[----:B----4-:R-:W-:Y:S02]  /*21910*/  FMUL R4, R33, UR20 ;  /* 0x0000001421047c20 */ /* 0x010fe40008400000 */
[----:B------:R-:W4:Y:S01]  /*21920*/  LDL.LU R33, [R1+0x2e8] ;  /* 0x0002e80001217983 */ /* 0x000f220000300800 */
[----:B-----5:R-:W-:-:S03]  /*21930*/  FMUL R2, R32, UR20 ;  /* 0x0000001420027c20 */ /* 0x020fc60008400000 */
[----:B------:R-:W5:Y:S01]  /*21940*/  LDL.LU R32, [R1+0x2ec] ;  /* 0x0002ec0001207983 */ /* 0x000f620000300800 */
[C---:B------:R-:W-:Y:S02]  /*21950*/  ISETP.LT.OR P5, PT, R0.reuse, 0x19, !P0 ;  /* 0x000000190000780c */ /* 0x040fe400047a1670 */
[C---:B------:R-:W-:Y:S02]  /*21960*/  ISETP.LT.OR P3, PT, R0.reuse, 0x21, !P1 ;  /* 0x000000210000780c */ /* 0x040fe40004f61670 */
[C---:B------:R-:W-:Y:S02]  /*21970*/  ISETP.LT.OR P2, PT, R0.reuse, 0x22, !P1 ;  /* 0x000000220000780c */ /* 0x040fe40004f41670 */
[----:B------:R-:W-:Y:S02]  /*21980*/  F2FP.SATFINITE.E4M3.F32.PACK_AB_MERGE_C R5, RZ, R5, RZ ;  /* 0x00000005ff05723e */ /* 0x000fe400048070ff */
[----:B------:R-:W-:-:S05]  /*21990*/  ISETP.LT.OR P6, PT, R0, 0x22, !P0 ;  /* 0x000000220000780c */ /* 0x000fca00047c1670 */
[----:B------:R0:W-:Y:S01]  /*219a0*/  @!P5 STG.E.U8 desc[UR14][R28.64+0x18], R5 ;  /* 0x000018051c00d986 */ /* 0x0001e2000c10110e */
[----:B------:R-:W-:-:S03]  /*219b0*/  ISETP.LT.OR P5, PT, R0, 0x21, !P0 ;  /* 0x000000210000780c */ /* 0x000fc600047a1670 */
[----:B------:R-:W-:Y:S01]  /*219c0*/  @!P3 STG.E.U8 desc[UR14][R30.64+0x20], R9 ;  /* 0x000020091e00b986 */ /* 0x000fe2000c10110e */
        /* <DEDUP_REMOVED lines=8> */
[----:B------:R-:W-:Y:S01]  /*21a50*/  @!P6 STG.E.U8 desc[UR14][R28.64+0x21], R5 ;  /* 0x000021051c00e986 */ /* 0x000fe2000c10110e */
[----:B------:R-:W-:-:S03]  /*21a60*/  FMUL R3, R39, UR20 ;  /* 0x0000001427037c20 */ /* 0x000fc60008400000 */
[----:B------:R-:W5:Y:S01]  /*21a70*/  LDL.LU R39, [R1+0x2f4] ;  /* 0x0002f40001277983 */ /* 0x000f620000300800 */
[----:B------:R-:W-:Y:S01]  /*21a80*/  ISETP.LT.OR P6, PT, R0, 0x2a, !P0 ;  /* 0x0000002a0000780c */ /* 0x000fe200047c1670 */
[----:B------:R-:W-:Y:S02]  /*21a90*/  FMUL R4, R38, UR20 ;  /* 0x0000001426047c20 */ /* 0x000fe40008400000 */
[----:B------:R-:W5:Y:S04]  /*21aa0*/  LDL.LU R38, [R1+0x2f8] ;  /* 0x0002f80001267983 */ /* 0x000f680000300800 */
[----:B------:R-:W-:Y:S04]  /*21ab0*/  @!P5 STG.E.U8 desc[UR14][R28.64+0x20], R13 ;  /* 0x0000200d1c00d986 */ /* 0x000fe8000c10110e */
[----:B------:R0:W-:Y:S04]  /*21ac0*/  @!P3 STG.E.U8 desc[UR14][R30.64+0x28], R7 ;  /* 0x000028071e00b986 */ /* 0x0001e8000c10110e */
[----:B------:R1:W-:Y:S01]  /*21ad0*/  @!P2 STG.E.U8 desc[UR14][R30.64+0x29], R9 ;  /* 0x000029091e00a986 */ /* 0x0003e2000c10110e */
[----:B0-----:R-:W-:-:S02]  /*21ae0*/  F2FP.SATFINITE.E4M3.F32.PACK_AB_MERGE_C R7, RZ, R2, RZ ;  /* 0x00000002ff07723e */ /* 0x001fc400048070ff */
[----:B-1----:R-:W-:-:S03]  /*21af0*/  F2FP.SATFINITE.E4M3.F32.PACK_AB_MERGE_C R9, RZ, R3, RZ ;  /* 0x00000003ff09723e */ /* 0x002fc600048070ff */
[----:B------:R0:W-:Y:S01]  /*21b00*/  @!P6 STG.E.U8 desc[UR14][R28.64+0x29], R7 ;  /* 0x000029071c00e986 */ /* 0x0001e2000c10110e */
[----:B------:R-:W-:Y:S01]  /*21b10*/  F2FP.SATFINITE.E4M3.F32.PACK_AB_MERGE_C R13, RZ, R4, RZ ;  /* 0x00000004ff0d723e */ /* 0x000fe200048070ff */
        /* <DEDUP_REMOVED lines=21> */
[----:B------:R-:W-:Y:S02]  /*21c70*/  F2FP.SATFINITE.E4M3.F32.PACK_AB_MERGE_C R5, RZ, R5, RZ ;  /* 0x00000005ff05723e */ /* 0x000fe400048070ff */
        /* <DEDUP_REMOVED lines=204> */
[----:B------:R-:W-:Y:S01]  /*22940*/  F2FP.SATFINITE.E4M3.F32.PACK_AB_MERGE_C R9, RZ, R4, RZ ;  /* 0x00000004ff09723e */ /* 0x000fe200048070ff */
[----:B------:R-:W-:-:S02]  /*22950*/  FMUL R3, R39, UR20 ;  /* 0x0000001427037c20 */ /* 0x000fc40008400000 */
[----:B------:R-:W5:Y:S04]  /*22960*/  LDL.LU R39, [R1+0x3b4] ;  /* 0x0003b40001277983 */ /* 0x000f680000300800 */
[----:B------:R-:W-:Y:S01]  /*22970*/  @!P6 STG.E.U8 desc[UR14][R28.64+0x81], R5 ;  /* 0x000081051c00e986 */ /* 0x000fe2000c10110e */
[----:B------:R-:W-:-:S03]  /*22980*/  FMUL R4, R38, UR20 ;  /* 0x0000001426047c20 */ /* 0x000fc60008400000 */
[----:B------:R-:W5:Y:S04]  /*22990*/  LDL.LU R38, [R1+0x3b8] ;  /* 0x0003b80001267983 */ /* 0x000f680000300800 */
[----:B------:R-:W-:Y:S04]  /*229a0*/  @!P5 STG.E.U8 desc[UR14][R28.64+0x80], R13 ;  /* 0x0000800d1c00d986 */ /* 0x000fe8000c10110e */
[----:B------:R0:W-:Y:S04]  /*229b0*/  @!P3 STG.E.U8 desc[UR14][R30.64+0x88], R7 ;  /* 0x000088071e00b986 */ /* 0x0001e8000c10110e */
[----:B------:R1:W-:Y:S01]  /*229c0*/  @!P2 STG.E.U8 desc[UR14][R30.64+0x89], R9 ;  /* 0x000089091e00a986 */ /* 0x0003e2000c10110e */
[----:B0-----:R-:W-:-:S02]  /*229d0*/  F2FP.SATFINITE.E4M3.F32.PACK_AB_MERGE_C R7, RZ, R2, RZ ;  /* 0x00000002ff07723e */ /* 0x001fc400048070ff */
[----:B-1----:R-:W-:Y:S02]  /*229e0*/  F2FP.SATFINITE.E4M3.F32.PACK_AB_MERGE_C R9, RZ, R3, RZ ;  /* 0x00000003ff09723e */ /* 0x002fe400048070ff */
[----:B------:R-:W-:Y:S01]  /*229f0*/  F2FP.SATFINITE.E4M3.F32.PACK_AB_MERGE_C R13, RZ, R4, RZ ;  /* 0x00000004ff0d723e */ /* 0x000fe200048070ff */
        /* <DEDUP_REMOVED lines=17> */
[----:B------:R-:W-:Y:S01]  /*22b10*/  @!P5 STG.E.U8 desc[UR14][R28.64+0x88], R11 ;  /* 0x0000880b1c00d986 */ /* 0x000fe2000c10110e */
[----:B------:R-:W-:-:S03]  /*22b20*/  ISETP.LT.OR P5, PT, R0, 0x91, !P0 ;  /* 0x000000910000780c */ /* 0x000fc600047a1670 */
[----:B------:R1:W-:Y:S01]  /*22b30*/  @!P3 STG.E.U8 desc[UR14][R30.64+0x90], R9 ;  /* 0x000090091e00b986 */ /* 0x0003e2000c10110e */
[C---:B------:R-:W-:Y:S02]  /*22b40*/  ISETP.LT.OR P3, PT, R0.reuse, 0x99, !P1 ;  /* 0x000000990000780c */ /* 0x040fe40004f61670 */
[----:B0-----:R-:W-:Y:S01]  /*22b50*/  F2FP.SATFINITE.E4M3.F32.PACK_AB_MERGE_C R7, RZ, R2, RZ ;  /* 0x00000002ff07723e */ /* 0x001fe200048070ff */
[----:B------:R-:W-:Y:S01]  /*22b60*/  @!P2 STG.E.U8 desc[UR14][R30.64+0x91], R13 ;  /* 0x0000910d1e00a986 */ /* 0x000fe2000c10110e */
[----:B------:R-:W-:Y:S02]  /*22b70*/  ISETP.LT.OR P2, PT, R0, 0x9a, !P1 ;  /* 0x0000009a0000780c */ /* 0x000fe40004f41670 */
        /* <DEDUP_REMOVED lines=86> */
[----:B------:R-:W-:Y:S01]  /*230e0*/  FMUL R2, R39, UR20 ;  /* 0x0000001427027c20 */ /* 0x000fe20008400000 */
[----:B------:R-:W-:Y:S02]  /*230f0*/  ISETP.LT.OR P6, PT, R0, 0xba, !P0 ;  /* 0x000000ba0000780c */ /* 0x000fe400047c1670 */
[----:B------:R-:W5:Y:S02]  /*23100*/  LDL.LU R39, [R1+0x414] ;  /* 0x0004140001277983 */ /* 0x000f640000300800 */
[----:B0-----:R-:W-:Y:S01]  /*23110*/  F2FP.SATFINITE.E4M3.F32.PACK_AB_MERGE_C R7, RZ, R2, RZ ;  /* 0x00000002ff07723e */ /* 0x001fe200048070ff */
[----:B------:R-:W-:Y:S02]  /*23120*/  FMUL R4, R38, UR20 ;  /* 0x0000001426047c20 */ /* 0x000fe40008400000 */
        /* <DEDUP_REMOVED lines=27> */
[C---:B------:R-:W-:Y:S02]  /*232e0*/  ISETP.LT.OR P2, PT, R0.reuse, 0xca, !P1 ;  /* 0x000000ca0000780c */ /* 0x040fe40004f41670 */
[----:B0-----:R-:W-:Y:S02]  /*232f0*/  F2FP.SATFINITE.E4M3.F32.PACK_AB_MERGE_C R7, RZ, R2, RZ ;  /* 0x00000002ff07723e */ /* 0x001fe400048070ff */
[----:B-1----:R-:W-:Y:S01]  /*23300*/  F2FP.SATFINITE.E4M3.F32.PACK_AB_MERGE_C R9, RZ, R3, RZ ;  /* 0x00000003ff09723e */ /* 0x002fe200048070ff */
[----:B------:R-:W-:Y:S02]  /*23310*/  FMUL R2, R41, UR20 ;  /* 0x0000001429027c20 */ /* 0x000fe40008400000 */
[----:B------:R0:W-:Y:S01]  /*23320*/  @!P6 STG.E.U8 desc[UR14][R28.64+0xc1], R7 ;  /* 0x0000c1071c00e986 */ /* 0x0001e2000c10110e */
[----:B------:R-:W-:-:S03]  /*23330*/  ISETP.LT.OR P6, PT, R0, 0xca, !P0 ;  /* 0x000000ca0000780c */ /* 0x000fc600047c1670 */
[----:B------:R-:W5:Y:S01]  /*23340*/  LDL.LU R41, [R1+0x430] ;  /* 0x0004300001297983 */ /* 0x000f620000300800 */
[----:B------:R-:W-:Y:S01]  /*23350*/  F2FP.SATFINITE.E4M3.F32.PACK_AB_MERGE_C R13, RZ, R4, RZ ;  /* 0x00000004ff0d723e */ /* 0x000fe200048070ff */
[----:B------:R-:W-:Y:S02]  /*23360*/  FMUL R3, R39, UR20 ;  /* 0x0000001427037c20 */ /* 0x000fe40008400000 */
[----:B------:R-:W5:Y:S01]  /*23370*/  LDL.LU R39, [R1+0x434] ;  /* 0x0004340001277983 */ /* 0x000f620000300800 */
[----:B0-----:R-:W-:-:S03]  /*23380*/  F2FP.SATFINITE.E4M3.F32.PACK_AB_MERGE_C R7, RZ, R2, RZ ;  /* 0x00000002ff07723e */ /* 0x001fc600048070ff */
[----:B------:R-:W-:Y:S01]  /*23390*/  @!P5 STG.E.U8 desc[UR14][R28.64+0xc0], R11 ;  /* 0x0000c00b1c00d986 */ /* 0x000fe2000c10110e */
[----:B------:R-:W-:-:S03]  /*233a0*/  FMUL R4, R38, UR20 ;  /* 0x0000001426047c20 */ /* 0x000fc60008400000 */
[----:B------:R0:W-:Y:S04]  /*233b0*/  @!P3 STG.E.U8 desc[UR14][R30.64+0xc8], R9 ;  /* 0x0000c8091e00b986 */ /* 0x0001e8000c10110e */
[----:B------:R1:W-:Y:S04]  /*233c0*/  @!P2 STG.E.U8 desc[UR14][R30.64+0xc9], R13 ;  /* 0x0000c90d1e00a986 */ /* 0x0003e8000c10110e */
[----:B------:R-:W5:Y:S01]  /*233d0*/  LDL.LU R38, [R1+0x438] ;  /* 0x0004380001267983 */ /* 0x000f620000300800 */
        /* <DEDUP_REMOVED lines=16> */
[C---:B------:R-:W-:Y:S01]  /*234e0*/  ISETP.LT.OR P3, PT, R0.reuse, 0xd1, !P1 ;  /* 0x000000d10000780c */ /* 0x040fe20004f61670 */
[----:B------:R-:W5:Y:S01]  /*234f0*/  LDL.LU R42, [R1+0x450] ;  /* 0x00045000012a7983 */ /* 0x000f620000300800 */
[C---:B------:R-:W-:Y:S02]  /*23500*/  ISETP.LT.OR P2, PT, R0.reuse, 0xd2, !P1 ;  /* 0x000000d20000780c */ /* 0x040fe40004f41670 */
[----:B------:R-:W-:Y:S02]  /*23510*/  ISETP.LT.OR P6, PT, R0, 0xd2, !P0 ;  /* 0x000000d20000780c */ /* 0x000fe400047c1670 */
[----:B------:R-:W-:-:S05]  /*23520*/  F2FP.SATFINITE.E4M3.F32.PACK_AB_MERGE_C R5, RZ, R5, RZ ;  /* 0x00000005ff05723e */ /* 0x000fca00048070ff */
[----:B------:R0:W-:Y:S01]  /*23530*/  @!P5 STG.E.U8 desc[UR14][R28.64+0xc8], R5 ;  /* 0x0000c8051c00d986 */ /* 0x0001e2000c10110e */
[----:B------:R-:W-:-:S03]  /*23540*/  ISETP.LT.OR P5, PT, R0, 0xd1, !P0 ;  /* 0x000000d10000780c */ /* 0x000fc600047a1670 */
[----:B------:R-:W-:Y:S01]  /*23550*/  @!P3 STG.E.U8 desc[UR14][R30.64+0xd0], R9 ;  /* 0x0000d0091e00b986 */ /* 0x000fe2000c10110e */
[----:B------:R-:W-:-:S03]  /*23560*/  ISETP.LT.OR P3, PT, R0, 0xd9, !P1 ;  /* 0x000000d90000780c */ /* 0x000fc60004f61670 */
[----:B------:R1:W-:Y:S01]  /*23570*/  @!P2 STG.E.U8 desc[UR14][R30.64+0xd1], R11 ;  /* 0x0000d10b1e00a986 */ /* 0x0003e2000c10110e */
[----:B0-----:R-:W-:Y:S02]  /*23580*/  F2FP.SATFINITE.E4M3.F32.PACK_AB_MERGE_C R5, RZ, R3, RZ ;  /* 0x00000003ff05723e */ /* 0x001fe400048070ff */
[----:B------:R-:W-:-:S03]  /*23590*/  ISETP.LT.OR P2, PT, R0, 0xda, !P1 ;  /* 0x000000da0000780c */ /* 0x000fc60004f41670 */
[----:B------:R-:W-:Y:S01]  /*235a0*/  @!P6 STG.E.U8 desc[UR14][R28.64+0xd1], R5 ;  /* 0x0000d1051c00e986 */ /* 0x000fe2000c10110e */
[----:B-1----:R-:W-:Y:S02]  /*235b0*/  F2FP.SATFINITE.E4M3.F32.PACK_AB_MERGE_C R11, RZ, R2, RZ ;  /* 0x00000002ff0b723e */ /* 0x002fe400048070ff */
[----:B------:R-:W-:Y:S01]  /*235c0*/  ISETP.LT.OR P6, PT, R0, 0xda, !P0 ;  /* 0x000000da0000780c */ /* 0x000fe200047c1670 */
[----:B------:R-:W-:Y:S02]  /*235d0*/  FMUL R2, R41, UR20 ;  /* 0x0000001429027c20 */ /* 0x000fe40008400000 */
[----:B------:R-:W5:Y:S01]  /*235e0*/  LDL.LU R41, [R1+0x454] ;  /* 0x0004540001297983 */ /* 0x000f620000300800 */
[----:B------:R-:W-:-:S03]  /*235f0*/  FMUL R3, R39, UR20 ;  /* 0x0000001427037c20 */ /* 0x000fc60008400000 */
[----:B------:R-:W5:Y:S01]  /*23600*/  LDL.LU R39, [R1+0x458] ;  /* 0x0004580001277983 */ /* 0x000f620000300800 */
[----:B------:R-:W-:-:S03]  /*23610*/  F2FP.SATFINITE.E4M3.F32.PACK_AB_MERGE_C R9, RZ, R4, RZ ;  /* 0x00000004ff09723e */ /* 0x000fc600048070ff */
[----:B------:R-:W-:Y:S04]  /*23620*/  @!P5 STG.E.U8 desc[UR14][R28.64+0xd0], R13 ;  /* 0x0000d00d1c00d986 */ /* 0x000fe8000c10110e */
[----:B------:R0:W-:Y:S01]  /*23630*/  @!P3 STG.E.U8 desc[UR14][R30.64+0xd8], R7 ;  /* 0x0000d8071e00b986 */ /* 0x0001e2000c10110e */
[----:B------:R-:W-:-:S03]  /*23640*/  FMUL R4, R38, UR20 ;  /* 0x0000001426047c20 */ /* 0x000fc60008400000 */
[----:B------:R-:W5:Y:S01]  /*23650*/  LDL.LU R38, [R1+0x45c] ;  /* 0x00045c0001267983 */ /* 0x000f620000300800 */
[----:B0-----:R-:W-:-:S03]  /*23660*/  F2FP.SATFINITE.E4M3.F32.PACK_AB_MERGE_C R7, RZ, R2, RZ ;  /* 0x00000002ff07723e */ /* 0x001fc600048070ff */
[----:B------:R0:W-:Y:S01]  /*23670*/  @!P2 STG.E.U8 desc[UR14][R30.64+0xd9], R9 ;  /* 0x0000d9091e00a986 */ /* 0x0001e2000c10110e */
[----:B------:R-:W-:-:S03]  /*23680*/  F2FP.SATFINITE.E4M3.F32.PACK_AB_MERGE_C R13, RZ, R4, RZ ;  /* 0x00000004ff0d723e */ /* 0x000fc600048070ff */
[----:B------:R1:W-:Y:S01]  /*23690*/  @!P6 STG.E.U8 desc[UR14][R28.64+0xd9], R7 ;  /* 0x0000d9071c00e986 */ /* 0x0003e2000c10110e */
[----:B0-----:R-:W-:Y:S01]  /*236a0*/  F2FP.SATFINITE.E4M3.F32.PACK_AB_MERGE_C R9, RZ, R3, RZ ;  /* 0x00000003ff09723e */ /* 0x001fe200048070ff */
[----:B--2---:R-:W-:Y:S02]  /*236b0*/  FMUL R5, R37, UR20 ;  /* 0x0000001425057c20 */ /* 0x004fe40008400000 */
[----:B------:R-:W2:Y:S01]  /*236c0*/  LDL.LU R37, [R1+0x460] ;  /* 0x0004600001257983 */ /* 0x000ea20000300800 */
[----:B------:R-:W-:-:S03]  /*236d0*/  FMUL R2, R35, UR20 ;  /* 0x0000001423027c20 */ /* 0x000fc60008400000 */
[----:B------:R-:W2:Y:S02]  /*236e0*/  LDL.LU R35, [R1+0x464] ;  /* 0x0004640001237983 */ /* 0x000ea40000300800 */
[----:B-1----:R-:W-:Y:S01]  /*236f0*/  F2FP.SATFINITE.E4M3.F32.PACK_AB_MERGE_C R7, RZ, R2, RZ ;  /* 0x00000002ff07723e */ /* 0x002fe200048070ff */
        /* <DEDUP_REMOVED lines=16> */
[----:B------:R-:W-:Y:S02]  /*23800*/  F2FP.SATFINITE.E4M3.F32.PACK_AB_MERGE_C R5, RZ, R5, RZ ;  /* 0x00000005ff05723e */ /* 0x000fe400048070ff */
[----:B0-----:R-:W-:Y:S01]  /*23810*/  F2FP.SATFINITE.E4M3.F32.PACK_AB_MERGE_C R11, RZ, R4, RZ ;  /* 0x00000004ff0b723e */ /* 0x001fe200048070ff */
[----:B------:R0:W-:Y:S01]  /*23820*/  @!P6 STG.E.U8 desc[UR14][R28.64+0xe1], R7 ;  /* 0x0000e1071c00e986 */ /* 0x0001e2000c10110e */
[C---:B------:R-:W-:Y:S02]  /*23830*/  ISETP.LT.OR P6, PT, R0.reuse, 0xea, !P0 ;  /* 0x000000ea0000780c */ /* 0x040fe400047c1670 */
[----:B-1----:R-:W-:Y:S01]  /*23840*/  F2FP.SATFINITE.E4M3.F32.PACK_AB_MERGE_C R9, RZ, R3, RZ ;  /* 0x00000003ff09723e */ /* 0x002fe200048070ff */
[----:B------:R1:W-:Y:S01]  /*23850*/  @!P5 STG.E.U8 desc[UR14][R28.64+0xe0], R5 ;  /* 0x0000e0051c00d986 */ /* 0x0003e2000c10110e */
[----:B------:R-:W-:-:S03]  /*23860*/  ISETP.LT.OR P5, PT, R0, 0xe9, !P0 ;  /* 0x000000e90000780c */ /* 0x000fc600047a1670 */
[----:B------:R-:W-:Y:S01]  /*23870*/  @!P2 STG.E.U8 desc[UR14][R30.64+0xe9], R11 ;  /* 0x0000e90b1e00a986 */ /* 0x000fe2000c10110e */
[----:B------:R-:W-:Y:S01]  /*23880*/  ISETP.LT.OR P2, PT, R0, 0xf2, !P1 ;  /* 0x000000f20000780c */ /* 0x000fe20004f41670 */
[----:B------:R-:W-:Y:S02]  /*23890*/  FMUL R3, R42, UR20 ;  /* 0x000000142a037c20 */ /* 0x000fe40008400000 */
[----:B------:R1:W-:Y:S01]  /*238a0*/  @!P3 STG.E.U8 desc[UR14][R30.64+0xe8], R9 ;  /* 0x0000e8091e00b986 */ /* 0x0003e2000c10110e */
[----:B------:R-:W-:Y:S01]  /*238b0*/  ISETP.LT.OR P3, PT, R0, 0xf1, !P1 ;  /* 0x000000f10000780c */ /* 0x000fe20004f61670 */
[----:B------:R-:W-:Y:S01]  /*238c0*/  FMUL R4, R39, UR20 ;  /* 0x0000001427047c20 */ /* 0x000fe20008400000 */
[----:B------:R-:W-:Y:S01]  /*238d0*/  F2FP.SATFINITE.E4M3.F32.PACK_AB_MERGE_C R13, RZ, R2, RZ ;  /* 0x00000002ff0d723e */ /* 0x000fe200048070ff */
[----:B------:R-:W-:Y:S01]  /*238e0*/  FMUL R2, R41, UR20 ;  /* 0x0000001429027c20 */ /* 0x000fe20008400000 */
[----:B------:R-:W-:Y:S02]  /*238f0*/  F2FP.SATFINITE.E4M3.F32.PACK_AB_MERGE_C R3, RZ, R3, RZ ;  /* 0x00000003ff03723e */ /* 0x000fe400048070ff */
[----:B0-----:R-:W-:-:S02]  /*23900*/  F2FP.SATFINITE.E4M3.F32.PACK_AB_MERGE_C R7, RZ, R4, RZ ;  /* 0x00000004ff07723e */ /* 0x001fc400048070ff */
[----:B-1----:R-:W-:Y:S01]  /*23910*/  F2FP.SATFINITE.E4M3.F32.PACK_AB_MERGE_C R5, RZ, R2, RZ ;  /* 0x00000002ff05723e */ /* 0x002fe200048070ff */
[----:B------:R-:W-:Y:S01]  /*23920*/  @!P5 STG.E.U8 desc[UR14][R28.64+0xe8], R13 ;  /* 0x0000e80d1c00d986 */ /* 0x000fe2000c10110e */
[----:B------:R-:W-:-:S03]  /*23930*/  ISETP.LT.OR P5, PT, R0, 0xf1, !P0 ;  /* 0x000000f10000780c */ /* 0x000fc600047a1670 */
[----:B------:R-:W-:Y:S01]  /*23940*/  @!P6 STG.E.U8 desc[UR14][R28.64+0xe9], R3 ;  /* 0x0000e9031c00e986 */ /* 0x000fe2000c10110e */
[----:B------:R-:W-:Y:S01]  /*23950*/  ISETP.LT.OR P6, PT, R0, 0xf2, !P0 ;  /* 0x000000f20000780c */ /* 0x000fe200047c1670 */
[----:B------:R-:W-:Y:S02]  /*23960*/  FMUL R2, R38, UR20 ;  /* 0x0000001426027c20 */ /* 0x000fe40008400000 */
[----:B------:R0:W-:Y:S01]  /*23970*/  @!P2 STG.E.U8 desc[UR14][R30.64+0xf1], R7 ;  /* 0x0000f1071e00a986 */ /* 0x0001e2000c10110e */
[C---:B------:R-:W-:Y:S02]  /*23980*/  ISETP.LT.OR P2, PT, R0.reuse, 0xf9, !P1 ;  /* 0x000000f90000780c */ /* 0x040fe40004f41670 */
[C---:B------:R-:W-:Y:S01]  /*23990*/  ISETP.LT.OR P1, PT, R0.reuse, 0xfa, !P1 ;  /* 0x000000fa0000780c */ /* 0x040fe20004f21670 */
[----:B------:R5:W-:Y:S01]  /*239a0*/  @!P3 STG.E.U8 desc[UR14][R30.64+0xf0], R5 ;  /* 0x0000f0051e00b986 */ /* 0x000be2000c10110e */
[C---:B------:R-:W-:Y:S02]  /*239b0*/  ISETP.LT.OR P3, PT, R0.reuse, 0xf9, !P0 ;  /* 0x000000f90000780c */ /* 0x040fe40004761670 */
[----:B------:R-:W-:-:S02]  /*239c0*/  ISETP.LT.OR P0, PT, R0, 0xfa, !P0 ;  /* 0x000000fa0000780c */ /* 0x000fc40004701670 */
[----:B------:R-:W-:-:S05]  /*239d0*/  F2FP.SATFINITE.E4M3.F32.PACK_AB_MERGE_C R9, RZ, R2, RZ ;  /* 0x00000002ff09723e */ /* 0x000fca00048070ff */
[----:B------:R1:W-:Y:S01]  /*239e0*/  @!P5 STG.E.U8 desc[UR14][R28.64+0xf0], R9 ;  /* 0x0000f0091c00d986 */ /* 0x0003e2000c10110e */
[----:B--2---:R-:W-:-:S05]  /*239f0*/  FMUL R0, R37, UR20 ;  /* 0x0000001425007c20 */ /* 0x004fca0008400000 */
[----:B0-----:R-:W-:-:S05]  /*23a00*/  F2FP.SATFINITE.E4M3.F32.PACK_AB_MERGE_C R7, RZ, R0, RZ ;  /* 0x00000000ff07723e */ /* 0x001fca00048070ff */
[----:B------:R1:W-:Y:S01]  /*23a10*/  @!P6 STG.E.U8 desc[UR14][R28.64+0xf1], R7 ;  /* 0x0000f1071c00e986 */ /* 0x0003e2000c10110e */
[----:B------:R-:W-:-:S05]  /*23a20*/  FMUL R2, R35, UR20 ;  /* 0x0000001423027c20 */ /* 0x000fca0008400000 */
[----:B------:R-:W-:-:S05]  /*23a30*/  F2FP.SATFINITE.E4M3.F32.PACK_AB_MERGE_C R11, RZ, R2, RZ ;  /* 0x00000002ff0b723e */ /* 0x000fca00048070ff */
[----:B------:R1:W-:Y:S01]  /*23a40*/  @!P2 STG.E.U8 desc[UR14][R30.64+0xf8], R11 ;  /* 0x0000f80b1e00a986 */ /* 0x0003e2000c10110e */
[----:B---3--:R-:W-:-:S05]  /*23a50*/  FMUL R3, R34, UR20 ;  /* 0x0000001422037c20 */ /* 0x008fca0008400000 */
[----:B------:R-:W-:Y:S01]  /*23a60*/  F2FP.SATFINITE.E4M3.F32.PACK_AB_MERGE_C R3, RZ, R3, RZ ;  /* 0x00000003ff03723e */ /* 0x000fe200048070ff */
[----:B----4-:R-:W-:Y:S01]  /*23a70*/  FMUL R4, R33, UR20 ;  /* 0x0000001421047c20 */ /* 0x010fe20008400000 */
[----:B-----5:R-:W-:-:S04]  /*23a80*/  FMUL R5, R32, UR20 ;  /* 0x0000001420057c20 */ /* 0x020fc80008400000 */
[----:B------:R-:W-:Y:S02]  /*23a90*/  F2FP.SATFINITE.E4M3.F32.PACK_AB_MERGE_C R13, RZ, R4, RZ ;  /* 0x00000004ff0d723e */ /* 0x000fe400048070ff */
[----:B------:R-:W-:Y:S01]  /*23aa0*/  F2FP.SATFINITE.E4M3.F32.PACK_AB_MERGE_C R5, RZ, R5, RZ ;  /* 0x00000005ff05723e */ /* 0x000fe200048070ff */
[----:B------:R1:W-:Y:S04]  /*23ab0*/  @!P1 STG.E.U8 desc[UR14][R30.64+0xf9], R3 ;  /* 0x0000f9031e009986 */ /* 0x0003e8000c10110e */
[----:B------:R1:W-:Y:S04]  /*23ac0*/  @!P3 STG.E.U8 desc[UR14][R28.64+0xf8], R13 ;  /* 0x0000f80d1c00b986 */ /* 0x0003e8000c10110e */
[----:B------:R1:W-:Y:S02]  /*23ad0*/  @!P0 STG.E.U8 desc[UR14][R28.64+0xf9], R5 ;  /* 0x0000f9051c008986 */ /* 0x0003e4000c10110e */
.L_x_550:
[----:B------:R-:W-:Y:S05]  /*23ae0*/  BSYNC B0 ;  /* 0x0000000000007941 */ /* 0x000fea0003800000 */
.L_x_36:
[----:B01----:R-:W2:Y:S04]  /*23af0*/  LDL.LU R3, [R1+0x47c] ;  /* 0x00047c0001037983 */ /* 0x003ea80000300800 */
[----:B------:R-:W2:Y:S01]  /*23b00*/  LDL.LU R2, [R1+0x480] ;  /* 0x0004800001027983 */ /* 0x000ea20000300800 */
[----:B------:R-:W-:Y:S01]  /*23b10*/  ULDC UR6, c[0x0][0xc] ;  /* 0x0000030000067ab9 */ /* 0x000fe20000000800 */
[----:B------:R-:W-:Y:S01]  /*23b20*/  ULDC UR7, c[0x0][0x10] ;  /* 0x0000040000077ab9 */ /* 0x000fe20000000800 */
[----:B--234-:R-:W0:Y:S01]  /*23b30*/  LDC R5, c[0x0][0x14] ;  /* 0x00000500ff057b82 */ /* 0x01ce220000000800 */
[----:B------:R-:W-:Y:S01]  /*23b40*/  UIMAD.WIDE.U32 UR6, UR6, UR7, URZ ;  /* 0x00000007060672a5 */ /* 0x000fe2000f8e003f */
[----:B-----5:R-:W-:Y:S01]  /*23b50*/  PRMT R0, RZ, 0x7610, R0 ;  /* 0x00007610ff007816 */ /* 0x020fe20000000000 */
[----:B------:R-:W-:-:S04]  /*23b60*/  UMOV UR10, 0xffffffff ;  /* 0xffffffff000a7882 */ /* 0x000fc80000000000 */
[----:B0-----:R-:W-:-:S04]  /*23b70*/  IMAD.WIDE.U32 R2, R5, UR6, R2 ;  /* 0x0000000605027c25 */ /* 0x001fc8000f8e0002 */
[----:B------:R-:W-:Y:S01]  /*23b80*/  IMAD R5, R5, UR7, RZ ;  /* 0x0000000705057c24 */ /* 0x000fe2000f8e02ff */
[----:B------:R-:W-:Y:S01]  /*23b90*/  ULDC.64 UR6, c[0x0][0x650] ;  /* 0x0001940000067ab9 */ /* 0x000fe20000000a00 */
[----:B------:R-:W-:Y:S01]  /*23ba0*/  IMAD.MOV.U32 R11, RZ, RZ, R2 ;  /* 0x000000ffff0b7224 */ /* 0x000fe200078e0002 */
[----:B------:R-:W-:Y:S01]  /*23bb0*/  ISETP.GE.U32.AND P0, PT, R2, UR6, PT ;  /* 0x0000000602007c0c */ /* 0x000fe2000bf06070 */
[----:B------:R-:W-:Y:S02]  /*23bc0*/  IMAD.IADD R13, R3, 0x1, R5 ;  /* 0x00000001030d7824 */ /* 0x000fe400078e0205 */
[----:B------:R-:W-:-:S03]  /*23bd0*/  IMAD.MOV.U32 R2, RZ, RZ, -0x1 ;  /* 0xffffffffff027424 */ /* 0x000fc600078e00ff */
[----:B------:R0:W-:Y:S01]  /*23be0*/  STL [R1+0x47c], R13 ;  /* 0x00047c0d01007387 */ /* 0x0001e20000100800 */
[----:B------:R-:W-:-:S03]  /*23bf0*/  ISETP.GE.U32.AND.EX P0, PT, R13, UR7, PT, P0 ;  /* 0x000000070d007c0c */ /* 0x000fc6000bf06100 */
[----:B------:R0:W-:Y:S04]  /*23c00*/  STL [R1+0x480], R11 ;  /* 0x0004800b01007387 */ /* 0x0001e80000100800 */
[----:B------:R0:W-:Y:S06]  /*23c10*/  STL [R1+0x484], R2 ;  /* 0x0004840201007387 */ /* 0x0001ec0000100800 */
[----:B------:R-:W-:Y:S05]  /*23c20*/  @P0 BRA `(.L_x_551) ;  /* 0x0000000400740947 */ /* 0x000fea0003800000 */
[----:B------:R-:W1:Y:S01]  /*23c30*/  S2R R8, SR_CTAID.X ;  /* 0x0000000000087919 */ /* 0x000e620000002500 */
[----:B------:R-:W-:Y:S01]  /*23c40*/  ULDC.64 UR18, c[0x0][0x628] ;  /* 0x00018a0000127ab9 */ /* 0x000fe20000000a00 */
[----:B------:R-:W2:Y:S01]  /*23c50*/  LDC R9, c[0x0][0x144] ;  /* 0x00005100ff097b82 */ /* 0x000ea20000000800 */
[----:B------:R-:W-:Y:S01]  /*23c60*/  ULDC UR6, c[0x0][0x150] ;  /* 0x0000540000067ab9 */ /* 0x000fe20000000800 */
[----:B------:R-:W3:Y:S01]  /*23c70*/  S2R R12, SR_CTAID.Y ;  /* 0x00000000000c7919 */ /* 0x000ee20000002600 */
[----:B------:R-:W-:Y:S01]  /*23c80*/  ISETP.NE.U32.AND P0, PT, RZ, UR18, PT ;  /* 0x00000012ff007c0c */ /* 0x000fe2000bf05070 */
[----:B------:R-:W-:Y:S01]  /*23c90*/  ULDC UR23, c[0x0][0x630] ;  /* 0x00018c0000177ab9 */ /* 0x000fe20000000800 */
[----:B------:R-:W-:Y:S02]  /*23ca0*/  R2UR UR16, R11 ;  /* 0x000000000b1072ca */ /* 0x000fe400000e0000 */
[----:B------:R-:W-:Y:S01]  /*23cb0*/  ISETP.NE.AND.EX P0, PT, RZ, UR19, PT, P0 ;  /* 0x00000013ff007c0c */ /* 0x000fe2000bf05300 */
[----:B------:R-:W4:Y:S01]  /*23cc0*/  LDC.64 R6, c[0x0][0x620] ;  /* 0x00018800ff067b82 */ /* 0x000f220000000a00 */
[----:B------:R-:W-:-:S02]  /*23cd0*/  R2UR UR17, R13 ;  /* 0x000000000d1172ca */ /* 0x000fc400000e0000 */
[----:B-1----:R-:W-:-:S05]  /*23ce0*/  I2FP.F32.U32 R0, R8 ;  /* 0x0000000800007245 */ /* 0x002fca0000201000 */
[----:B------:R-:W-:-:S06]  /*23cf0*/  FMUL R0, R0, UR6 ;  /* 0x0000000600007c20 */ /* 0x000fcc0008400000 */
[----:B------:R-:W1:Y:S01]  /*23d00*/  F2I.U32.TRUNC.NTZ R0, R0 ;  /* 0x0000000000007305 */ /* 0x000e62000020f000 */
[----:B---3--:R-:W-:Y:S05]  /*23d10*/  @!P0 BRA `(.L_x_552) ;  /* 0x0000000000308947 */ /* 0x008fea0003800000 */
        /* <DEDUP_REMOVED lines=12> */
.L_x_552:
[----:B------:R-:W-:Y:S01]  /*23de0*/  USHF.R.U64 UR10, UR16, UR23, UR17 ;  /* 0x00000017100a7299 */ /* 0x000fe20008001211 */
[----:B------:R-:W3:Y:S01]  /*23df0*/  LDC.64 R20, c[0x0][0x640] ;  /* 0x00019000ff147b82 */ /* 0x000ee20000000a00 */
[----:B------:R-:W-:Y:S01]  /*23e00*/  USHF.R.U32.HI UR6, URZ, UR23, UR17 ;  /* 0x000000173f067299 */ /* 0x000fe20008011611 */
[----:B-1----:R-:W-:Y:S02]  /*23e10*/  IMAD.MOV R10, RZ, RZ, -R0 ;  /* 0x000000ffff0a7224 */ /* 0x002fe400078e0a00 */
[----:B0-----:R-:W-:Y:S01]  /*23e20*/  IMAD.MOV.U32 R2, RZ, RZ, R11 ;  /* 0x000000ffff027224 */ /* 0x001fe200078e000b */
[----:B------:R-:W-:Y:S01]  /*23e30*/  IADD3 R5, P0, RZ, -UR10, RZ ;  /* 0x8000000aff057c10 */ /* 0x000fe2000ff1e0ff */
[----:B--2---:R-:W-:Y:S02]  /*23e40*/  IMAD R17, R9, R10, R8 ;  /* 0x0000000a09117224 */ /* 0x004fe400078e0208 */
[----:B------:R-:W0:Y:S02]  /*23e50*/  LDC R4, c[0x0][0x618] ;  /* 0x00018600ff047b82 */ /* 0x000e240000000800 */
[----:B------:R-:W-:Y:S01]  /*23e60*/  IMAD.X R3, RZ, RZ, ~UR6, P0 ;  /* 0x80000006ff037e24 */ /* 0x000fe200080e06ff */
[----:B------:R-:W-:-:S03]  /*23e70*/  ULDC UR6, c[0x0][0x154] ;  /* 0x0000550000067ab9 */ /* 0x000fc60000000800 */
[-C--:B----4-:R-:W-:Y:S02]  /*23e80*/  IMAD R0, R3, R6.reuse, RZ ;  /* 0x0000000603007224 */ /* 0x090fe400078e02ff */
[----:B------:R-:W1:Y:S01]  /*23e90*/  LDC R14, c[0x0][0x608] ;  /* 0x00018200ff0e7b82 */ /* 0x000e620000000800 */
[----:B------:R-:W-:Y:S02]  /*23ea0*/  IMAD.MOV.U32 R3, RZ, RZ, R13 ;  /* 0x000000ffff037224 */ /* 0x000fe400078e000d */
[----:B------:R-:W-:-:S05]  /*23eb0*/  IMAD.WIDE.U32 R2, R5, R6, R2 ;  /* 0x0000000605027225 */ /* 0x000fca00078e0002 */
[----:B------:R-:W2:Y:S01]  /*23ec0*/  LDC R18, c[0x0][0x658] ;  /* 0x00019600ff127b82 */ /* 0x000ea20000000800 */
[----:B------:R-:W-:Y:S01]  /*23ed0*/  IMAD R5, R5, R7, R0 ;  /* 0x0000000705057224 */ /* 0x000fe200078e0200 */
[----:B------:R-:W-:Y:S01]  /*23ee0*/  I2FP.F32.U32 R0, R12 ;  /* 0x0000000c00007245 */ /* 0x000fe20000201000 */
[----:B------:R-:W-:Y:S01]  /*23ef0*/  IMAD.MOV.U32 R7, RZ, RZ, 0x1 ;  /* 0x00000001ff077424 */ /* 0x000fe200078e00ff */
[----:B---3--:R-:W-:Y:S01]  /*23f00*/  ISETP.NE.U32.AND P0, PT, R20, RZ, PT ;  /* 0x000000ff1400720c */ /* 0x008fe20003f05070 */
[----:B------:R-:W-:Y:S02]  /*23f10*/  IMAD.IADD R3, R3, 0x1, R5 ;  /* 0x0000000103037824 */ /* 0x000fe400078e0205 */
[----:B------:R-:W-:Y:S01]  /*23f20*/  FMUL R0, R0, UR6 ;  /* 0x0000000600007c20 */ /* 0x000fe20008400000 */
[----:B------:R-:W3:Y:S01]  /*23f30*/  LDC R15, c[0x0][0x148] ;  /* 0x00005200ff0f7b82 */ /* 0x000ee20000000800 */
[----:B------:R-:W-:Y:S01]  /*23f40*/  ISETP.NE.AND.EX P0, PT, R21, RZ, PT, P0 ;  /* 0x000000ff1500720c */ /* 0x000fe20003f05300 */
[----:B------:R-:W-:Y:S01]  /*23f50*/  IMAD.MOV.U32 R5, RZ, RZ, -0x1 ;  /* 0xffffffffff057424 */ /* 0x000fe200078e00ff */
[-CC-:B0-----:R-:W-:Y:S01]  /*23f60*/  SHF.R.U64 R10, R2, R4.reuse, R3.reuse ;  /* 0x00000004020a7219 */ /* 0x181fe20000001203 */
[----:B------:R0:W4:Y:S01]  /*23f70*/  F2I.U32.TRUNC.NTZ R13, R0 ;  /* 0x00000000000d7305 */ /* 0x000122000020f000 */
[----:B------:R-:W-:-:S03]  /*23f80*/  SHF.R.U32.HI R3, RZ, R4, R3 ;  /* 0x00000004ff037219 */ /* 0x000fc60000011603 */
[----:B------:R-:W0:Y:S01]  /*23f90*/  LDC R16, c[0x0][0x600] ;  /* 0x00018000ff107b82 */ /* 0x000e220000000800 */
[-CC-:B-1----:R-:W-:Y:S02]  /*23fa0*/  SHF.R.U64 R8, R10, R14.reuse, R3.reuse ;  /* 0x0000000e0a087219 */ /* 0x182fe40000001203 */
[----:B------:R-:W-:-:S05]  /*23fb0*/  SHF.R.U32.HI R3, RZ, R14, R3 ;  /* 0x0000000eff037219 */ /* 0x000fca0000011603 */
[----:B------:R-:W1:Y:S01]  /*23fc0*/  LDC R22, c[0x0][0x648] ;  /* 0x00019200ff167b82 */ /* 0x000e620000000800 */
[-CC-:B--2---:R-:W-:Y:S02]  /*23fd0*/  SHF.R.U64 R11, R8, R18.reuse, R3.reuse ;  /* 0x00000012080b7219 */ /* 0x184fe40000001203 */
[-C--:B------:R-:W-:Y:S02]  /*23fe0*/  SHF.L.U32 R5, R5, R18.reuse, RZ ;  /* 0x0000001205057219 */ /* 0x080fe400000006ff */
[-C--:B------:R-:W-:Y:S01]  /*23ff0*/  SHF.R.U32.HI R3, RZ, R18.reuse, R3 ;  /* 0x00000012ff037219 */ /* 0x080fe20000011603 */
[----:B------:R-:W-:Y:S01]  /*24000*/  IMAD.MOV.U32 R2, RZ, RZ, R11 ;  /* 0x000000ffff027224 */ /* 0x000fe200078e000b */
[----:B------:R-:W-:Y:S01]  /*24010*/  SHF.L.U32 R40, R7, R18, RZ ;  /* 0x0000001207287219 */ /* 0x000fe200000006ff */
[----:B------:R-:W2:Y:S01]  /*24020*/  LDC R23, c[0x0][0x638] ;  /* 0x00018e00ff177b82 */ /* 0x000ea20000000800 */
[----:B------:R-:W-:-:S07]  /*24030*/  LOP3.LUT R19, RZ, R5, RZ, 0x33, !PT ;  /* 0x00000005ff137212 */ /* 0x000fce00078e33ff */
[----:B------:R-:W0:Y:S01]  /*24040*/  LDC R24, c[0x0][0x610] ;  /* 0x00018400ff187b82 */ /* 0x000e220000000800 */
[----:B----4-:R-:W-:Y:S05]  /*24050*/  @!P0 BRA `(.L_x_553) ;  /* 0x0000000000288947 */ /* 0x010fea0003800000 */
[----:B0-----:R-:W0:Y:S02]  /*24060*/  LDC R0, c[0x0][0x64c] ;  /* 0x00019300ff007b82 */ /* 0x001e240000000800 */
[----:B0-----:R-:W-:-:S05]  /*24070*/  IADD3 R7, P0, R11, R0, RZ ;  /* 0x000000000b077210 */ /* 0x001fca0007f1e0ff */
        /* <DEDUP_REMOVED lines=8> */
.L_x_553:
[----:B01----:R-:W-:Y:S01]  /*24100*/  SHF.R.U64 R0, R2, R22, R3 ;  /* 0x0000001602007219 */ /* 0x003fe20000001203 */
[----:B------:R-:W-:Y:S01]  /*24110*/  VIADD R5, R16, 0xffffffff ;  /* 0xffffffff10057836 */ /* 0x000fe20000000000 */
[----:B------:R-:W-:Y:S01]  /*24120*/  LOP3.LUT R3, R8, R19, RZ, 0xc0, !PT ;  /* 0x0000001308037212 */ /* 0x000fe200078ec0ff */
[----:B------:R-:W-:Y:S02]  /*24130*/  IMAD.MOV R13, RZ, RZ, -R13 ;  /* 0x000000ffff0d7224 */ /* 0x000fe400078e0a0d */
[----:B------:R-:W-:Y:S02]  /*24140*/  IMAD.MOV R2, RZ, RZ, -R0 ;  /* 0x000000ffff027224 */ /* 0x000fe400078e0a00 */
[----:B------:R-:W-:Y:S01]  /*24150*/  IMAD R40, R40, R0, R3 ;  /* 0x0000000028287224 */ /* 0x000fe200078e0203 */
[----:B------:R-:W-:Y:S01]  /*24160*/  LOP3.LUT R3, R10, R5, RZ, 0xc0, !PT ;  /* 0x000000050a037212 */ /* 0x000fe200078ec0ff */
[----:B---3--:R-:W-:Y:S02]  /*24170*/  @P4 IMAD R17, R15, R13, R12 ;  /* 0x0000000d0f114224 */ /* 0x008fe400078e020c */
[----:B--2---:R-:W-:-:S02]  /*24180*/  IMAD R0, R2, R23, R11 ;  /* 0x0000001702007224 */ /* 0x004fc400078e020b */
[----:B------:R-:W-:Y:S02]  /*24190*/  IMAD.MOV.U32 R2, RZ, RZ, 0x1 ;  /* 0x00000001ff027424 */ /* 0x000fe400078e00ff */
[----:B------:R-:W-:Y:S02]  /*241a0*/  IMAD R40, R40, R24, R17 ;  /* 0x0000001828287224 */ /* 0x000fe400078e0211 */
[----:B------:R-:W-:Y:S01]  /*241b0*/  IMAD R3, R0, R16, R3 ;  /* 0x0000001000037224 */ /* 0x000fe200078e0203 */
[----:B------:R-:W-:-:S04]  /*241c0*/  PRMT R0, R2, 0x7610, R0 ;  /* 0x0000761002007816 */ /* 0x000fc80000000000 */
[----:B------:R-:W-:Y:S02]  /*241d0*/  SEL R2, R3, R40, !P4 ;  /* 0x0000002803027207 */ /* 0x000fe40006000000 */
[----:B------:R-:W-:-:S03]  /*241e0*/  SEL R40, R40, R3, !P4 ;  /* 0x0000000328287207 */ /* 0x000fc60006000000 */
[----:B------:R1:W-:Y:S04]  /*241f0*/  STL [R1+0x484], R2 ;  /* 0x0004840201007387 */ /* 0x0003e80000100800 */
.L_x_551:
[----:B------:R-:W-:Y:S01]  /*24200*/  UIADD3 UR5, UR9, UR5, URZ ;  /* 0x0000000509057290 */ /* 0x000fe2000fffe03f */
[----:B------:R2:W-:Y:S01]  /*24210*/  STL [R1+0x488], R40 ;  /* 0x0004882801007387 */ /* 0x0005e20000100800 */
[----:B------:R-:W-:Y:S02]  /*24220*/  LOP3.LUT P0, RZ, R0, 0xff, RZ, 0xc0, !PT ;  /* 0x000000ff00ff7812 */ /* 0x000fe4000780c0ff */
[----:B------:R-:W-:Y:S02]  /*24230*/  USHF.R.U32.HI UR6, URZ, 0x3, UR5 ;  /* 0x000000033f067899 */ /* 0x000fe40008011605 */
[----:B------:R-:W-:Y:S02]  /*24240*/  UISETP.GT.U32.AND UP0, UPT, UR5, 0x7, UPT ;  /* 0x000000070500788c */ /* 0x000fe4000bf04070 */
[----:B------:R-:W-:Y:S02]  /*24250*/  ULOP3.LUT UR6, UR6, 0x1, URZ, 0xc0, !UPT ;  /* 0x0000000106067892 */ /* 0x000fe4000f8ec03f */
[----:B------:R-:W-:-:S02]  /*24260*/  UISETP.LT.U32.AND UP0, UPT, UR9, 0x8, UP0 ;  /* 0x000000080900788c */ /* 0x000fc40008701070 */
[----:B------:R-:W-:Y:S02]  /*24270*/  UISETP.NE.U32.AND UP1, UPT, UR6, 0x1, UPT ;  /* 0x000000010600788c */ /* 0x000fe4000bf25070 */
[----:B------:R-:W-:Y:S02]  /*24280*/  USEL UR7, URZ, 0x1, !UP0 ;  /* 0x000000013f077887 */ /* 0x000fe4000c000000 */
[----:B------:R-:W-:Y:S02]  /*24290*/  UISETP.GT.U32.AND UP1, UPT, UR9, 0x7, !UP1 ;  /* 0x000000070900788c */ /* 0x000fe4000cf24070 */
[----:B------:R-:W-:Y:S02]  /*242a0*/  ULOP3.LUT UR5, UR5, 0x7, URZ, 0xc0, !UPT ;  /* 0x0000000705057892 */ /* 0x000fe4000f8ec03f */
[----:B------:R-:W-:-:S04]  /*242b0*/  USEL UR6, URZ, 0x1, !UP1 ;  /* 0x000000013f067887 */ /* 0x000fc8000c800000 */
[----:B------:R-:W-:Y:S01]  /*242c0*/  ULOP3.LUT UR4, UR6, UR4, UR7, 0x96, !UPT ;  /* 0x0000000406047292 */ /* 0x000fe2000f8e9607 */
[----:B--2---:R-:W-:Y:S11]  /*242d0*/  @P0 BRA `(.L_x_554) ;  /* 0xfffffdd000340947 */ /* 0x004ff6000383ffff */
[----:B------:R-:W-:Y:S05]  /*242e0*/  EXIT ;  /* 0x000000000000794d */ /* 0x000fea0003800000 */
.L_x_8:
[----:B------:R-:W2:Y:S01]  /*242f0*/  LDL R20, [R1+0x480] ;  /* 0x0004800001147983 */ /* 0x000ea20000100800 */
[----:B------:R-:W-:-:S03]  /*24300*/  ULDC.64 UR4, c[0x0][0x650] ;  /* 0x0001940000047ab9 */ /* 0x000fc60000000a00 */
[----:B------:R-:W3:Y:S01]  /*24310*/  LDL R24, [R1+0x47c] ;  /* 0x00047c0001187983 */ /* 0x000ee20000100800 */
[----:B------:R-:W-:Y:S01]  /*24320*/  PRMT R0, RZ, 0x7610, R0 ;  /* 0x00007610ff007816 */ /* 0x000fe20000000000 */
[----:B------:R-:W-:Y:S02]  /*24330*/  IMAD.MOV.U32 R4, RZ, RZ, -0x1 ;  /* 0xffffffffff047424 */ /* 0x000fe400078e00ff */
[----:B------:R-:W-:Y:S02]  /*24340*/  IMAD.MOV.U32 R5, RZ, RZ, -0x1 ;  /* 0xffffffffff057424 */ /* 0x000fe400078e00ff */
[----:B------:R-:W-:Y:S01]  /*24350*/  IMAD.MOV.U32 R13, RZ, RZ, -0x1 ;  /* 0xffffffffff0d7424 */ /* 0x000fe200078e00ff */
[----:B--2---:R-:W-:-:S04]  /*24360*/  ISETP.GE.U32.AND P0, PT, R20, UR4, PT ;  /* 0x0000000414007c0c */ /* 0x004fc8000bf06070 */
[----:B---3--:R-:W-:-:S13]  /*24370*/  ISETP.GE.U32.AND.EX P0, PT, R24, UR5, PT, P0 ;  /* 0x0000000518007c0c */ /* 0x008fda000bf06100 */
[----:B------:R-:W-:Y:S05]  /*24380*/  @P0 BRA `(.L_x_555) ;  /* 0x0000000400300947 */ /* 0x000fea0003800000 */
[----:B0-----:R-:W0:Y:S01]  /*24390*/  LDC.64 R16, c[0x0][0x628] ;  /* 0x00018a00ff107b82 */ /* 0x001e220000000a00 */
[----:B------:R-:W-:Y:S02]  /*243a0*/  IMAD.MOV.U32 R8, RZ, RZ, R20 ;  /* 0x000000ffff087224 */ /* 0x000fe400078e0014 */
[----:B------:R-:W-:-:S05]  /*243b0*/  IMAD.MOV.U32 R9, RZ, RZ, R24 ;  /* 0x000000ffff097224 */ /* 0x000fca00078e0018 */
[----:B------:R-:W1:Y:S08]  /*243c0*/  LDC R10, c[0x0][0x630] ;  /* 0x00018c00ff0a7b82 */ /* 0x000e700000000800 */
[----:B------:R-:W2:Y:S01]  /*243d0*/  LDC.64 R18, c[0x0][0x620] ;  /* 0x00018800ff127b82 */ /* 0x000ea20000000a00 */
[----:B0-----:R-:W-:-:S04]  /*243e0*/  ISETP.NE.U32.AND P0, PT, R16, RZ, PT ;  /* 0x000000ff1000720c */ /* 0x001fc80003f05070 */
[----:B------:R-:W-:-:S13]  /*243f0*/  ISETP.NE.AND.EX P0, PT, R17, RZ, PT, P0 ;  /* 0x000000ff1100720c */ /* 0x000fda0003f05300 */
[----:B-12---:R-:W-:Y:S05]  /*24400*/  @!P0 BRA `(.L_x_556) ;  /* 0x0000000000288947 */ /* 0x006fea0003800000 */
[----:B------:R-:W0:Y:S02]  /*24410*/  LDC R0, c[0x0][0x634] ;  /* 0x00018d00ff007b82 */ /* 0x000e240000000800 */
        /* <DEDUP_REMOVED lines=9> */
.L_x_556:
[----:B------:R-:W0:Y:S01]  /*244b0*/  LDC.64 R22, c[0x0][0x640] ;  /* 0x00019000ff167b82 */ /* 0x000e220000000a00 */
[-CC-:B------:R-:W-:Y:S01]  /*244c0*/  SHF.R.U64 R14, R8, R10.reuse, R9.reuse ;  /* 0x0000000a080e7219 */ /* 0x180fe20000001209 */
[----:B------:R-:W-:Y:S01]  /*244d0*/  IMAD.MOV.U32 R4, RZ, RZ, R20 ;  /* 0x000000ffff047224 */ /* 0x000fe200078e0014 */
[----:B------:R-:W-:Y:S02]  /*244e0*/  SHF.R.U32.HI R0, RZ, R10, R9 ;  /* 0x0000000aff007219 */ /* 0x000fe40000011609 */
[----:B------:R-:W-:-:S03]  /*244f0*/  IADD3 R7, P0, RZ, -R14, RZ ;  /* 0x8000000eff077210 */ /* 0x000fc60007f1e0ff */
[----:B------:R-:W1:Y:S02]  /*24500*/  LDC R6, c[0x0][0x618] ;  /* 0x00018600ff067b82 */ /* 0x000e640000000800 */
[----:B------:R-:W-:-:S04]  /*24510*/  IMAD.X R5, RZ, RZ, ~R0, P0 ;  /* 0x000000ffff057224 */ /* 0x000fc800000e0e00 */
[-C--:B------:R-:W-:Y:S02]  /*24520*/  IMAD R0, R5, R18.reuse, RZ ;  /* 0x0000001205007224 */ /* 0x080fe400078e02ff */
[----:B------:R-:W2:Y:S01]  /*24530*/  LDC R8, c[0x0][0x608] ;  /* 0x00018200ff087b82 */ /* 0x000ea20000000800 */
[----:B------:R-:W-:Y:S02]  /*24540*/  IMAD.MOV.U32 R5, RZ, RZ, R24 ;  /* 0x000000ffff057224 */ /* 0x000fe400078e0018 */
[----:B------:R-:W-:-:S05]  /*24550*/  IMAD.WIDE.U32 R4, R7, R18, R4 ;  /* 0x0000001207047225 */ /* 0x000fca00078e0004 */
[----:B------:R-:W3:Y:S01]  /*24560*/  LDC R21, c[0x0][0x658] ;  /* 0x00019600ff157b82 */ /* 0x000ee20000000800 */
[----:B------:R-:W-:Y:S01]  /*24570*/  IMAD R7, R7, R19, R0 ;  /* 0x0000001307077224 */ /* 0x000fe200078e0200 */
[----:B0-----:R-:W-:-:S03]  /*24580*/  ISETP.NE.U32.AND P0, PT, R22, RZ, PT ;  /* 0x000000ff1600720c */ /* 0x001fc60003f05070 */
[----:B------:R-:W-:Y:S01]  /*24590*/  IMAD.IADD R5, R5, 0x1, R7 ;  /* 0x0000000105057824 */ /* 0x000fe200078e0207 */
[----:B------:R-:W-:Y:S02]  /*245a0*/  ISETP.NE.AND.EX P0, PT, R23, RZ, PT, P0 ;  /* 0x000000ff1700720c */ /* 0x000fe40003f05300 */
[----:B------:R-:W0:Y:S02]  /*245b0*/  LDC R18, c[0x0][0x600] ;  /* 0x00018000ff127b82 */ /* 0x000e240000000800 */
[-CC-:B-1----:R-:W-:Y:S01]  /*245c0*/  SHF.R.U64 R10, R4, R6.reuse, R5.reuse ;  /* 0x00000006040a7219 */ /* 0x182fe20000001205 */
[----:B------:R-:W-:Y:S01]  /*245d0*/  IMAD.MOV.U32 R4, RZ, RZ, -0x1 ;  /* 0xffffffffff047424 */ /* 0x000fe200078e00ff */
[----:B------:R-:W-:-:S04]  /*245e0*/  SHF.R.U32.HI R5, RZ, R6, R5 ;  /* 0x00000006ff057219 */ /* 0x000fc80000011605 */
[----:B------:R-:W1:Y:S01]  /*245f0*/  LDC R19, c[0x0][0x648] ;  /* 0x00019200ff137b82 */ /* 0x000e620000000800 */
[-CC-:B--2---:R-:W-:Y:S02]  /*24600*/  SHF.R.U64 R17, R10, R8.reuse, R5.reuse ;  /* 0x000000080a117219 */ /* 0x184fe40000001205 */
[----:B------:R-:W-:-:S05]  /*24610*/  SHF.R.U32.HI R0, RZ, R8, R5 ;  /* 0x00000008ff007219 */ /* 0x000fca0000011605 */
[----:B------:R-:W2:Y:S01]  /*24620*/  LDC R20, c[0x0][0x638] ;  /* 0x00018e00ff147b82 */ /* 0x000ea20000000800 */
[-C--:B---3--:R-:W-:Y:S02]  /*24630*/  SHF.L.U32 R4, R4, R21.reuse, RZ ;  /* 0x0000001504047219 */ /* 0x088fe400000006ff */
[-CC-:B------:R-:W-:Y:S02]  /*24640*/  SHF.R.U64 R16, R17, R21.reuse, R0.reuse ;  /* 0x0000001511107219 */ /* 0x180fe40000001200 */
[----:B------:R-:W-:Y:S01]  /*24650*/  SHF.R.U32.HI R5, RZ, R21, R0 ;  /* 0x00000015ff057219 */ /* 0x000fe20000011600 */
[----:B------:R-:W-:Y:S01]  /*24660*/  IMAD.MOV.U32 R0, RZ, RZ, 0x1 ;  /* 0x00000001ff007424 */ /* 0x000fe200078e00ff */
[----:B------:R-:W-:Y:S01]  /*24670*/  LOP3.LUT R24, RZ, R4, RZ, 0x33, !PT ;  /* 0x00000004ff187212 */ /* 0x000fe200078e33ff */
[----:B------:R-:W3:Y:S01]  /*24680*/  LDC R25, c[0x0][0x610] ;  /* 0x00018400ff197b82 */ /* 0x000ee20000000800 */
[----:B------:R-:W-:Y:S01]  /*24690*/  IMAD.MOV.U32 R4, RZ, RZ, R16 ;  /* 0x000000ffff047224 */ /* 0x000fe200078e0010 */
[----:B------:R-:W-:Y:S06]  /*246a0*/  @!P0 BRA `(.L_x_557) ;  /* 0x0000000000288947 */ /* 0x000fec0003800000 */
        /* <DEDUP_REMOVED lines=10> */
.L_x_557:
[----:B-1----:R-:W-:Y:S01]  /*24750*/  SHF.R.U64 R3, R4, R19, R5 ;  /* 0x0000001304037219 */ /* 0x002fe20000001205 */
[----:B0-----:R-:W-:Y:S01]  /*24760*/  VIADD R7, R18, 0xffffffff ;  /* 0xffffffff12077836 */ /* 0x001fe20000000000 */
[----:B------:R-:W-:Y:S01]  /*24770*/  SHF.L.U32 R4, R0, R21, RZ ;  /* 0x0000001500047219 */ /* 0x000fe200000006ff */
[----:B------:R-:W-:Y:S01]  /*24780*/  @P4 IMAD R11, R15, R12, R2 ;  /* 0x0000000c0f0b4224 */ /* 0x000fe200078e0202 */
[----:B------:R-:W-:Y:S01]  /*24790*/  LOP3.LUT R0, R17, R24, RZ, 0xc0, !PT ;  /* 0x0000001811007212 */ /* 0x000fe200078ec0ff */
[----:B------:R-:W-:Y:S02]  /*247a0*/  IMAD.MOV R5, RZ, RZ, -R3 ;  /* 0x000000ffff057224 */ /* 0x000fe400078e0a03 */
[----:B------:R-:W-:Y:S02]  /*247b0*/  IMAD.MOV.U32 R2, RZ, RZ, 0x1 ;  /* 0x00000001ff027424 */ /* 0x000fe400078e00ff */
[----:B------:R-:W-:Y:S01]  /*247c0*/  IMAD R4, R4, R3, R0 ;  /* 0x0000000304047224 */ /* 0x000fe200078e0200 */
[----:B------:R-:W-:Y:S01]  /*247d0*/  LOP3.LUT R3, R10, R7, RZ, 0xc0, !PT ;  /* 0x000000070a037212 */ /* 0x000fe200078ec0ff */
[----:B--2---:R-:W-:-:S02]  /*247e0*/  IMAD R0, R5, R20, R16 ;  /* 0x0000001405007224 */ /* 0x004fc400078e0210 */
[----:B---3--:R-:W-:Y:S02]  /*247f0*/  IMAD R4, R4, R25, R11 ;  /* 0x0000001904047224 */ /* 0x008fe400078e020b */
[----:B------:R-:W-:Y:S01]  /*24800*/  IMAD R3, R0, R18, R3 ;  /* 0x0000001200037224 */ /* 0x000fe200078e0203 */
[----:B------:R-:W-:Y:S01]  /*24810*/  PRMT R0, R2, 0x7610, R0 ;  /* 0x0000761002007816 */ /* 0x000fe20000000000 */
[----:B------:R-:W-:-:S03]  /*24820*/  IMAD.MOV.U32 R13, RZ, RZ, R14 ;  /* 0x000000ffff0d7224 */ /* 0x000fc600078e000e */
[----:B------:R-:W-:Y:S02]  /*24830*/  SEL R5, R3, R4, !P4 ;  /* 0x0000000403057207 */ /* 0x000fe40006000000 */
[----:B------:R-:W-:-:S07]  /*24840*/  SEL R4, R4, R3, !P4 ;  /* 0x0000000304047207 */ /* 0x000fce0006000000 */
.L_x_555:
[----:B------:R-:W-:-:S08]  /*24850*/  NOP ;  /* 0x0000000000007918 */ /* 0x000fd00000000000 */
[----:B0-----:R-:W0:-:S00]  /*24860*/  USETMAXREG.DEALLOC.CTAPOOL 0x28 ;  /* 0x00000028000079c8 */ /* 0x001e0000080e0500 */
[----:B------:R-:W-:-:S13]  /*24870*/  ISETP.NE.AND P0, PT, RZ, UR8, PT ;  /* 0x00000008ff007c0c */ /* 0x000fda000bf05270 */
[----:B------:R-:W-:Y:S05]  /*24880*/  @P0 EXIT ;  /* 0x000000000000094d */ /* 0x000fea0003800000 */
[----:B0-----:R-:W-:Y:S01]  /*24890*/  LOP3.LUT P0, RZ, R0, 0xff, RZ, 0xc0, !PT ;  /* 0x000000ff00ff7812 */ /* 0x001fe2000780c0ff */
[----:B------:R-:W-:Y:S02]  /*248a0*/  IMAD.MOV.U32 R12, RZ, RZ, 0x1 ;  /* 0x00000001ff0c7424 */ /* 0x000fe400078e00ff */
[----:B------:R-:W-:-:S10]  /*248b0*/  IMAD.MOV.U32 R11, RZ, RZ, RZ ;  /* 0x000000ffff0b7224 */ /* 0x000fd400078e00ff */
[----:B------:R-:W-:Y:S05]  /*248c0*/  @!P0 BRA `(.L_x_558) ;  /* 0x0000000c005c8947 */ /* 0x000fea0003800000 */
[----:B------:R-:W0:Y:S01]  /*248d0*/  LDC R0, c[0x0][0x28c] ;  /* 0x0000a300ff007b82 */ /* 0x000e220000000800 */
[----:B------:R-:W1:Y:S01]  /*248e0*/  S2R R7, SR_CgaCtaId ;  /* 0x0000000000077919 */ /* 0x000e620000008800 */
[----:B------:R-:W-:Y:S01]  /*248f0*/  ULDC UR5, c[0x0][0x658] ;  /* 0x0001960000057ab9 */ /* 0x000fe20000000800 */
[----:B------:R-:W-:Y:S01]  /*24900*/  UMOV UR7, 0xffffffff ;  /* 0xffffffff00077882 */ /* 0x000fe20000000000 */
[----:B------:R-:W-:Y:S01]  /*24910*/  ULDC UR6, c[0x0][0xc] ;  /* 0x0000030000067ab9 */ /* 0x000fe20000000800 */
[----:B------:R-:W-:Y:S01]  /*24920*/  USHF.L.U32 UR9, UR7, UR5, URZ ;  /* 0x0000000507097299 */ /* 0x000fe2000800063f */
[----:B------:R-:W-:Y:S01]  /*24930*/  BSSY B0, `(.L_x_558) ;  /* 0x00000d0000007945 */ /* 0x000fe20003800000 */
[----:B------:R-:W-:Y:S01]  /*24940*/  UMOV UR8, 0x1 ;  /* 0x0000000100087882 */ /* 0x000fe20000000000 */
[----:B------:R-:W-:Y:S01]  /*24950*/  ULDC UR7, c[0x0][0x10] ;  /* 0x0000040000077ab9 */ /* 0x000fe20000000800 */
[----:B------:R-:W-:Y:S01]  /*24960*/  USHF.L.U32 UR5, UR8, UR5, URZ ;  /* 0x0000000508057299 */ /* 0x000fe2000800063f */
[----:B------:R-:W-:Y:S01]  /*24970*/  IMAD.MOV.U32 R9, RZ, RZ, 0x1 ;  /* 0x00000001ff097424 */ /* 0x000fe200078e00ff */
[----:B------:R-:W-:Y:S01]  /*24980*/  UIMAD.WIDE.U32 UR6, UR6, UR7, URZ ;  /* 0x00000007060672a5 */ /* 0x000fe2000f8e003f */
[----:B------:R-:W-:Y:S01]  /*24990*/  IMAD.MOV.U32 R12, RZ, RZ, 0x1 ;  /* 0x00000001ff0c7424 */ /* 0x000fe200078e00ff */
[----:B------:R-:W-:Y:S01]  /*249a0*/  ULDC UR8, c[0x0][0x14] ;  /* 0x0000050000087ab9 */ /* 0x000fe20000000800 */
[----:B------:R-:W-:Y:S01]  /*249b0*/  IMAD.MOV.U32 R11, RZ, RZ, RZ ;  /* 0x000000ffff0b7224 */ /* 0x000fe200078e00ff */
[----:B------:R-:W-:-:S02]  /*249c0*/  UIMAD.WIDE.U32 UR22, UR6, UR8, URZ ;  /* 0x00000008061672a5 */ /* 0x000fc4000f8e003f */
[----:B------:R-:W-:Y:S01]  /*249d0*/  UIMAD UR16, UR7, UR8, URZ ;  /* 0x00000008071072a4 */ /* 0x000fe2000f8e023f */
[----:B------:R-:W-:Y:S01]  /*249e0*/  ULDC UR4, c[0x0][0x600] ;  /* 0x0001800000047ab9 */ /* 0x000fe20000000800 */
[----:B------:R-:W-:Y:S02]  /*249f0*/  ULOP3.LUT UR21, UR13, 0x2, URZ, 0xfc, !UPT ;  /* 0x000000020d157892 */ /* 0x000fe4000f8efc3f */
[----:B------:R-:W-:Y:S01]  /*24a00*/  UIADD3 UR4, UR4, -0x1, URZ ;  /* 0xffffffff04047890 */ /* 0x000fe2000fffe03f */
[----:B0-----:R-:W-:Y:S01]  /*24a10*/  VIADD R0, R0, 0x3f ;  /* 0x0000003f00007836 */ /* 0x001fe20000000000 */
[----:B------:R-:W-:Y:S02]  /*24a20*/  ULOP3.LUT UR19, URZ, UR9, URZ, 0x33, !UPT ;  /* 0x000000093f137292 */ /* 0x000fe4000f8e333f */
[----:B------:R-:W-:Y:S02]  /*24a30*/  UIADD3 UR16, UR23, UR16, URZ ;  /* 0x0000001017107290 */ /* 0x000fe4000fffe03f */
[----:B------:R-:W-:Y:S01]  /*24a40*/  SHF.R.S32.HI R3, RZ, 0x1f, R0 ;  /* 0x0000001fff037819 */ /* 0x000fe20000011400 */
[----:B------:R-:W-:-:S03]  /*24a50*/  ULDC.64 UR24, c[0x0][0x198] ;  /* 0x0000660000187ab9 */ /* 0x000fc60000000a00 */
[----:B------:R-:W-:Y:S01]  /*24a60*/  LEA.HI R3, R3, R0, RZ, 0x6 ;  /* 0x0000000003037211 */ /* 0x000fe200078f30ff */
[C---:B-1----:R-:W-:Y:S02]  /*24a70*/  IMAD.SHL.U32 R8, R7.reuse, 0x80, RZ ;  /* 0x0000008007087824 */ /* 0x042fe400078e00ff */
[----:B------:R-:W-:Y:S01]  /*24a80*/  IMAD.SHL.U32 R7, R7, 0x2000, RZ ;  /* 0x0000200007077824 */ /* 0x000fe200078e00ff */
[----:B------:R-:W-:Y:S02]  /*24a90*/  SHF.R.S32.HI R10, RZ, 0x6, R3 ;  /* 0x00000006ff0a7819 */ /* 0x000fe40000011403 */
[----:B------:R-:W-:Y:S02]  /*24aa0*/  LOP3.LUT R8, R8, 0x80, RZ, 0xc0, !PT ;  /* 0x0000008008087812 */ /* 0x000fe400078ec0ff */
[----:B------:R-:W-:Y:S01]  /*24ab0*/  LOP3.LUT R7, R7, 0x2000, RZ, 0xc0, !PT ;  /* 0x0000200007077812 */ /* 0x000fe200078ec0ff */
[----:B------:R-:W-:-:S07]  /*24ac0*/  VIADD R6, R10, 0x1 ;  /* 0x000000010a067836 */ /* 0x000fce0000000000 */
.L_x_569:
[----:B------:R-:W-:-:S03]  /*24ad0*/  UMOV UR6, 0xffffffff ;  /* 0xffffffff00067882 */ /* 0x000fc60000000000 */
[----:B------:R-:W-:Y:S05]  /*24ae0*/  BRA.DIV UR6, `(.L_x_559) ;  /* 0x0000001206607947 */ /* 0x000fea000b800000 */
[----:B------:R-:W-:-:S13]  /*24af0*/  ELECT P0, URZ, PT ;  /* 0x00000000003f782f */ /* 0x000fda0003800000 */
.L_x_584:
[----:B------:R-:W0:Y:S01]  /*24b00*/  LDC R0, c[0x0][0x28c] ;  /* 0x0000a300ff007b82 */ /* 0x000e220000000800 */
[----:B------:R-:W-:Y:S01]  /*24b10*/  BSSY B1, `(.L_x_560) ;  /* 0x000003a000017945 */ /* 0x000fe20003800000 */
[----:B0-----:R-:W-:-:S13]  /*24b20*/  ISETP.LT.OR P0, PT, R0, 0x1, !P0 ;  /* 0x000000010000780c */ /* 0x001fda0004701670 */
[----:B------:R-:W-:Y:S05]  /*24b30*/  @P0 BRA `(.L_x_561) ;  /* 0x0000000000dc0947 */ /* 0x000fea0003800000 */
[----:B------:R-:W-:Y:S02]  /*24b40*/  IMAD R15, R4, 0xc0, RZ ;  /* 0x000000c0040f7824 */ /* 0x000fe400078e02ff */
[----:B------:R-:W-:Y:S02]  /*24b50*/  IMAD R14, R5, 0x100, R8 ;  /* 0x00000100050e7824 */ /* 0x000fe400078e0208 */
[----:B------:R-:W-:Y:S02]  /*24b60*/  IMAD.MOV.U32 R18, RZ, RZ, RZ ;  /* 0x000000ffff127224 */ /* 0x000fe400078e00ff */
[----:B------:R-:W-:Y:S02]  /*24b70*/  IMAD.MOV.U32 R0, RZ, RZ, R6 ;  /* 0x000000ffff007224 */ /* 0x000fe400078e0006 */
[----:B------:R-:W-:Y:S02]  /*24b80*/  IMAD.MOV.U32 R2, RZ, RZ, R12 ;  /* 0x000000ffff027224 */ /* 0x000fe400078e000c */
[----:B------:R-:W-:-:S07]  /*24b90*/  IMAD.MOV.U32 R4, RZ, RZ, R11 ;  /* 0x000000ffff047224 */ /* 0x000fce00078e000b */
.L_x_564:
[----:B------:R-:W0:Y:S01]  /*24ba0*/  S2R R16, SR_CgaCtaId ;  /* 0x0000000000107919 */ /* 0x000e220000008800 */
[----:B------:R-:W-:Y:S01]  /*24bb0*/  MOV R3, 0x400 ;  /* 0x0000040000037802 */ /* 0x000fe20000000f00 */
[----:B------:R-:W1:Y:S03]  /*24bc0*/  S2R R5, SR_TID.X ;  /* 0x0000000000057919 */ /* 0x000e660000002100 */
[----:B0-----:R-:W-:Y:S02]  /*24bd0*/  LEA R17, R16, R3, 0x18 ;  /* 0x0000000310117211 */ /* 0x001fe400078ec0ff */
[----:B------:R-:W-:Y:S02]  /*24be0*/  SHF.L.U32 R3, R2, 0x1f, RZ ;  /* 0x0000001f02037819 */ /* 0x000fe400000006ff */
[----:B-1----:R-:W-:Y:S01]  /*24bf0*/  LOP3.LUT P1, RZ, R5, 0x7f, RZ, 0xc0, !PT ;  /* 0x0000007f05ff7812 */ /* 0x002fe2000782c0ff */
[----:B------:R-:W-:-:S04]  /*24c00*/  IMAD R16, R4, 0x8, R17 ;  /* 0x0000000804107824 */ /* 0x000fc800078e0211 */
[----:B------:R-:W0:Y:S08]  /*24c10*/  SYNCS.PHASECHK.TRANS64.TRYWAIT P0, [R16+URZ+0x40], R3 ;  /* 0x00004003100075a7 */ /* 0x000e30000800017f */
[----:B------:R-:W1:Y:S01]  /*24c20*/  @!P1 LDC R5, c[0x0][0x500] ;  /* 0x00014000ff059b82 */ /* 0x000e620000000800 */
[----:B0-----:R-:W-:Y:S05]  /*24c30*/  @!P0 BRA `(.L_x_562) ;  /* 0x00000010002c8947 */ /* 0x001fea0003800000 */
.L_x_585:
[----:B------:R-:W-:Y:S01]  /*24c40*/  UPRMT UR6, UR21, 0x9910, URZ ;  /* 0x0000991015067896 */ /* 0x000fe2000800003f */
[----:B-1----:R1:W-:Y:S03]  /*24c50*/  @!P1 SYNCS.ARRIVE.TRANS64 RZ, [R16+URZ], R5 ;  /* 0x0000000510ff99a7 */ /* 0x0023e6000800003f */
[----:B------:R-:W-:-:S06]  /*24c60*/  UISETP.NE.AND UP0, UPT, UR6, 0x2, UPT ;  /* 0x000000020600788c */ /* 0x000fcc000bf05270 */
[----:B------:R-:W-:-:S13]  /*24c70*/  PLOP3.LUT P0, PT, PT, PT, UP0, 0x80, 0x0 ;  /* 0x000000000000781c */ /* 0x000fda0003f0f008 */
[----:B-1----:R-:W-:Y:S05]  /*24c80*/  @P0 BRA `(.L_x_563) ;  /* 0x0000000000040947 */ /* 0x002fea0003800000 */
[----:B------:R-:W-:Y:S01]  /*24c90*/  BPT.TRAP 0x1 ;  /* 0x000000040000795c */ /* 0x000fe20000300000 */
.L_x_563:
[----:B0-----:R-:W-:Y:S01]  /*24ca0*/  IMAD R3, R4, 0x3000, R17 ;  /* 0x0000300004037824 */ /* 0x001fe200078e0211 */
[----:B------:R-:W-:Y:S01]  /*24cb0*/  R2UR UR18, R17 ;  /* 0x00000000111272ca */ /* 0x000fe200000e0000 */
[----:B------:R-:W-:Y:S01]  /*24cc0*/  VIADD R0, R0, 0xffffffff ;  /* 0xffffffff00007836 */ /* 0x000fe20000000000 */
[----:B------:R-:W-:Y:S01]  /*24cd0*/  R2UR UR9, R16 ;  /* 0x00000000100972ca */ /* 0x000fe200000e0000 */
[----:B------:R-:W-:Y:S01]  /*24ce0*/  UIADD3 UR6, UP0, UR24, 0xf0, URZ ;  /* 0x000000f018067890 */ /* 0x000fe2000ff1e03f */
[----:B------:R-:W-:Y:S01]  /*24cf0*/  R2UR UR7, R3 ;  /* 0x00000000030772ca */ /* 0x000fe200000e0000 */
[----:B------:R-:W-:Y:S01]  /*24d00*/  IMAD R3, R4, 0x4000, R7 ;  /* 0x0000400004037824 */ /* 0x000fe200078e0207 */
[----:B------:R-:W-:Y:S01]  /*24d10*/  R2UR UR11, R15 ;  /* 0x000000000f0b72ca */ /* 0x000fe200000e0000 */
[----:B------:R-:W-:Y:S01]  /*24d20*/  UIADD3 UR26, UP1, UR24, 0x1f0, URZ ;  /* 0x000001f0181a7890 */ /* 0x000fe2000ff3e03f */
[----:B------:R-:W-:Y:S01]  /*24d30*/  R2UR UR10, R18 ;  /* 0x00000000120a72ca */ /* 0x000fe200000e0000 */
[----:B------:R-:W-:Y:S01]  /*24d40*/  VIADD R4, R4, 0x1 ;  /* 0x0000000104047836 */ /* 0x000fe20000000000 */
[----:B------:R-:W-:Y:S01]  /*24d50*/  R2UR UR8, R3 ;  /* 0x00000000030872ca */ /* 0x000fe200000e0000 */
[----:B------:R-:W-:Y:S01]  /*24d60*/  UIADD3.X UR27, URZ, UR25, URZ, UP1, !UPT ;  /* 0x000000193f1b7290 */ /* 0x000fe20008ffe43f */
[----:B------:R-:W-:Y:S01]  /*24d70*/  R2UR UR12, R13 ;  /* 0x000000000d0c72ca */ /* 0x000fe200000e0000 */
[----:B------:R-:W-:Y:S01]  /*24d80*/  UMOV UR14, 0x0 ;  /* 0x00000000000e7882 */ /* 0x000fe20000000000 */
[----:B------:R-:W-:Y:S01]  /*24d90*/  R2UR UR20, R14 ;  /* 0x000000000e1472ca */ /* 0x000fe200000e0000 */
[----:B------:R-:W-:Y:S01]  /*24da0*/  UMOV UR15, 0x10000000 ;  /* 0x10000000000f7882 */ /* 0x000fe20000000000 */
[----:B------:R-:W-:Y:S01]  /*24db0*/  ISETP.GT.AND P1, PT, R0, 0x1, PT ;  /* 0x000000010000780c */ /* 0x000fe20003f24270 */
[----:B------:R-:W-:Y:S01]  /*24dc0*/  UIADD3 UR17, UR7, 0x180, URZ ;  /* 0x0000018007117890 */ /* 0x000fe2000fffe03f */
[----:B------:R-:W-:Y:S01]  /*24dd0*/  ISETP.NE.AND P0, PT, R4, 0x8, PT ;  /* 0x000000080400780c */ /* 0x000fe20003f05270 */
[----:B------:R-:W-:Y:S01]  /*24de0*/  UIADD3.X UR7, URZ, UR25, URZ, UP0, !UPT ;  /* 0x000000193f077290 */ /* 0x000fe200087fe43f */
[----:B------:R-:W-:Y:S01]  /*24df0*/  VIADD R18, R18, 0x40 ;  /* 0x0000004012127836 */ /* 0x000fe20000000000 */
[----:B------:R-:W-:Y:S01]  /*24e00*/  UMOV UR28, 0x30000 ;  /* 0x00030000001c7882 */ /* 0x000fe20000000000 */
[----:B------:R-:W-:Y:S01]  /*24e10*/  SEL R3, RZ, 0x1, P0 ;  /* 0x00000001ff037807 */ /* 0x000fe20000000000 */
[----:B------:R-:W-:Y:S01]  /*24e20*/  UIADD3 UR18, UR18, 0x18180, UR8 ;  /* 0x0001818012127890 */ /* 0x000fe2000fffe008 */
[----:B------:R-:W-:-:S02]  /*24e30*/  SEL R4, R4, RZ, P0 ;  /* 0x000000ff04047207 */ /* 0x000fc40000000000 */
[----:B------:R-:W-:Y:S01]  /*24e40*/  UMOV UR8, UR17 ;  /* 0x0000001100087c82 */ /* 0x000fe20008000000 */
[----:B------:R-:W-:Y:S01]  /*24e50*/  LOP3.LUT R2, R2, R3, RZ, 0x3c, !PT ;  /* 0x0000000302027212 */ /* 0x000fe200078e3cff */
[----:B------:R0:W-:Y:S02]  /*24e60*/  UTMALDG.3D [UR8], [UR6], desc[UR14] ;  /* 0x00000e08060075b4 */ /* 0x0001e40008011000 */
[----:B0-----:R-:W-:Y:S01]  /*24e70*/  UMOV UR11, UR20 ;  /* 0x00000014000b7c82 */ /* 0x001fe20008000000 */
[----:B------:R-:W-:Y:S02]  /*24e80*/  UMOV UR8, UR18 ;  /* 0x0000001200087c82 */ /* 0x000fe40008000000 */
[----:B------:R0:W-:Y:S02]  /*24e90*/  UTMALDG.3D.MULTICAST [UR8], [UR26], UR28, desc[UR14] ;  /* 0x00000e081a0073b4 */ /* 0x0001e4000801181c */
[----:B0-----:R-:W-:Y:S05]  /*24ea0*/  @P1 BRA `(.L_x_564) ;  /* 0xfffffffc003c1947 */ /* 0x001fea000383ffff */
.L_x_561:
[----:B------:R-:W-:Y:S05]  /*24eb0*/  BSYNC B1 ;  /* 0x0000000000017941 */ /* 0x000fea0003800000 */
.L_x_560:
[----:B------:R-:W2:Y:S01]  /*24ec0*/  LDL.LU R19, [R1+0x47c] ;  /* 0x00047c0001137983 */ /* 0x000ea20000300800 */
[----:B------:R-:W-:Y:S01]  /*24ed0*/  LOP3.LUT P1, RZ, R9, 0xff, RZ, 0xc0, !PT ;  /* 0x000000ff09ff7812 */ /* 0x000fe2000782c0ff */
[C---:B------:R-:W-:Y:S01]  /*24ee0*/  IMAD.IADD R11, R10.reuse, 0x1, R11 ;  /* 0x000000010a0b7824 */ /* 0x040fe200078e020b */
[----:B------:R-:W-:Y:S01]  /*24ef0*/  ULDC.64 UR6, c[0x0][0x650] ;  /* 0x0001940000067ab9 */ /* 0x000fe20000000a00 */
[----:B------:R-:W3:Y:S01]  /*24f00*/  LDL.LU R17, [R1+0x480] ;  /* 0x0004800001117983 */ /* 0x000ee20000300800 */
[----:B------:R-:W-:Y:S01]  /*24f10*/  BSSY B1, `(.L_x_565) ;  /* 0x000006f000017945 */ /* 0x000fe20003800000 */
[----:B------:R-:W-:Y:S01]  /*24f20*/  IMAD.MOV.U32 R4, RZ, RZ, -0x1 ;  /* 0xffffffffff047424 */ /* 0x000fe200078e00ff */
[----:B------:R-:W-:Y:S01]  /*24f30*/  ISETP.GT.U32.AND P0, PT, R11, 0x7, PT ;  /* 0x000000070b00780c */ /* 0x000fe20003f04070 */
[----:B------:R-:W-:Y:S01]  /*24f40*/  IMAD.MOV.U32 R5, RZ, RZ, -0x1 ;  /* 0xffffffffff057424 */ /* 0x000fe200078e00ff */
[----:B------:R-:W-:Y:S01]  /*24f50*/  SHF.R.U32.HI R0, RZ, 0x3, R11 ;  /* 0x00000003ff007819 */ /* 0x000fe2000001160b */
[----:B------:R-:W-:Y:S01]  /*24f60*/  IMAD.MOV.U32 R13, RZ, RZ, -0x1 ;  /* 0xffffffffff0d7424 */ /* 0x000fe200078e00ff */
[----:B------:R-:W-:-:S02]  /*24f70*/  ISETP.LT.U32.AND P0, PT, R10, 0x8, P0 ;  /* 0x000000080a00780c */ /* 0x000fc40000701070 */
[----:B------:R-:W-:Y:S01]  /*24f80*/  LOP3.LUT R0, R0, 0x1, RZ, 0xc0, !PT ;  /* 0x0000000100007812 */ /* 0x000fe200078ec0ff */
[----:B------:R-:W0:Y:S01]  /*24f90*/  @P1 S2R R3, SR_CgaCtaId ;  /* 0x0000000000031919 */ /* 0x000e220000008800 */
[----:B------:R-:W-:Y:S02]  /*24fa0*/  @P1 MOV R2, 0x400 ;  /* 0x0000040000021802 */ /* 0x000fe40000000f00 */
[----:B------:R-:W-:Y:S02]  /*24fb0*/  LOP3.LUT R11, R11, 0x7, RZ, 0xc0, !PT ;  /* 0x000000070b0b7812 */ /* 0x000fe400078ec0ff */
[----:B------:R-:W-:Y:S02]  /*24fc0*/  PRMT R9, RZ, 0x7610, R9 ;  /* 0x00007610ff097816 */ /* 0x000fe40000000009 */
[----:B0-----:R-:W-:Y:S02]  /*24fd0*/  @P1 LEA R2, R3, R2, 0x18 ;  /* 0x0000000203021211 */ /* 0x001fe400078ec0ff */
[----:B------:R-:W-:-:S02]  /*24fe0*/  SEL R3, RZ, 0x1, !P0 ;  /* 0x00000001ff037807 */ /* 0x000fc40004000000 */
[----:B------:R0:W-:Y:S01]  /*24ff0*/  @P1 SYNCS.ARRIVE.TRANS64.A1T0 RZ, [R2+URZ+0x98], RZ ;  /* 0x000098ff02ff19a7 */ /* 0x0001e2000810003f */
[----:B------:R-:W-:-:S04]  /*25000*/  ISETP.NE.U32.AND P1, PT, R0, 0x1, PT ;  /* 0x000000010000780c */ /* 0x000fc80003f25070 */
[----:B------:R-:W-:-:S04]  /*25010*/  ISETP.GT.U32.AND P1, PT, R10, 0x7, !P1 ;  /* 0x000000070a00780c */ /* 0x000fc80004f24070 */
[----:B------:R-:W-:-:S04]  /*25020*/  SEL R0, RZ, 0x1, !P1 ;  /* 0x00000001ff007807 */ /* 0x000fc80004800000 */
[----:B------:R-:W-:Y:S02]  /*25030*/  LOP3.LUT R12, R0, R12, R3, 0x96, !PT ;  /* 0x0000000c000c7212 */ /* 0x000fe400078e9603 */
[----:B------:R-:W-:Y:S02]  /*25040*/  PRMT R0, RZ, 0x7610, R0 ;  /* 0x00007610ff007816 */ /* 0x000fe40000000000 */
[----:B---3--:R-:W-:-:S04]  /*25050*/  IADD3 R17, P2, R17, UR22, RZ ;  /* 0x0000001611117c10 */ /* 0x008fc8000ff5e0ff */
[----:B--2---:R-:W-:Y:S01]  /*25060*/  IADD3.X R19, R19, UR16, RZ, P2, !PT ;  /* 0x0000001013137c10 */ /* 0x004fe200097fe4ff */
[----:B------:R0:W-:Y:S01]  /*25070*/  STL [R1+0x480], R17 ;  /* 0x0004801101007387 */ /* 0x0001e20000100800 */
[----:B------:R-:W-:-:S03]  /*25080*/  ISETP.GE.U32.AND P2, PT, R17, UR6, PT ;  /* 0x0000000611007c0c */ /* 0x000fc6000bf46070 */
[----:B------:R0:W-:Y:S01]  /*25090*/  STL [R1+0x47c], R19 ;  /* 0x00047c1301007387 */ /* 0x0001e20000100800 */
[----:B------:R-:W-:-:S13]  /*250a0*/  ISETP.GE.U32.AND.EX P0, PT, R19, UR7, PT, P2 ;  /* 0x0000000713007c0c */ /* 0x000fda000bf06120 */
[----:B0-----:R-:W-:Y:S05]  /*250b0*/  @P0 BRA `(.L_x_566) ;  /* 0x0000000400500947 */ /* 0x001fea0003800000 */
[----:B------:R-:W0:Y:S01]  /*250c0*/  S2R R14, SR_CTAID.X ;  /* 0x00000000000e7919 */ /* 0x000e220000002500 */
[----:B------:R-:W-:Y:S01]  /*250d0*/  ULDC.64 UR6, c[0x0][0x628] ;  /* 0x00018a0000067ab9 */ /* 0x000fe20000000a00 */
[----:B------:R-:W1:Y:S01]  /*250e0*/  LDC R15, c[0x0][0x144] ;  /* 0x00005100ff0f7b82 */ /* 0x000e620000000800 */
[----:B------:R-:W-:Y:S01]  /*250f0*/  ISETP.NE.U32.AND P0, PT, RZ, UR6, PT ;  /* 0x00000006ff007c0c */ /* 0x000fe2000bf05070 */
[----:B------:R-:W2:Y:S01]  /*25100*/  S2R R0, SR_CTAID.Y ;  /* 0x0000000000007919 */ /* 0x000ea20000002600 */
[----:B------:R-:W-:Y:S01]  /*25110*/  ULDC UR8, c[0x0][0x150] ;  /* 0x0000540000087ab9 */ /* 0x000fe20000000800 */
[----:B------:R-:W-:Y:S01]  /*25120*/  ULDC UR9, c[0x0][0x630] ;  /* 0x00018c0000097ab9 */ /* 0x000fe20000000800 */
[----:B------:R-:W-:Y:S01]  /*25130*/  ISETP.NE.AND.EX P0, PT, RZ, UR7, PT, P0 ;  /* 0x00000007ff007c0c */ /* 0x000fe2000bf05300 */
[----:B------:R-:W-:Y:S01]  /*25140*/  IMAD.MOV.U32 R2, RZ, RZ, R17 ;  /* 0x000000ffff027224 */ /* 0x000fe200078e0011 */
[----:B0-----:R-:W-:-:S05]  /*25150*/  I2FP.F32.U32 R3, R14 ;  /* 0x0000000e00037245 */ /* 0x001fca0000201000 */
[----:B------:R-:W-:Y:S01]  /*25160*/  FMUL R16, R3, UR8 ;  /* 0x0000000803107c20 */ /* 0x000fe20008400000 */
[----:B------:R-:W-:-:S05]  /*25170*/  IMAD.MOV.U32 R3, RZ, RZ, R19 ;  /* 0x000000ffff037224 */ /* 0x000fca00078e0013 */
[----:B--2---:R-:W-:Y:S05]  /*25180*/  @!P0 BRA `(.L_x_567) ;  /* 0x0000000000288947 */ /* 0x004fea0003800000 */
[----:B------:R-:W-:Y:S02]  /*25190*/  ULDC UR8, c[0x0][0x634] ;  /* 0x00018d0000087ab9 */ /* 0x000fe40000000800 */
[----:B------:R-:W-:-:S05]  /*251a0*/  IADD3 R3, P0, R17, UR8, RZ ;  /* 0x0000000811037c10 */ /* 0x000fca000ff1e0ff */
[----:B------:R-:W-:-:S04]  /*251b0*/  IMAD.X R13, RZ, RZ, R19, P0 ;  /* 0x000000ffff0d7224 */ /* 0x000fc800000e0613 */
[----:B------:R-:W-:-:S04]  /*251c0*/  IMAD.WIDE.U32 R4, R13, UR6, RZ ;  /* 0x000000060d047c25 */ /* 0x000fc8000f8e00ff */
[----:B------:R-:W-:-:S04]  /*251d0*/  IMAD.WIDE.U32 R4, P0, R3, UR7, R4 ;  /* 0x0000000703047c25 */ /* 0x000fc8000f800004 */
[----:B------:R-:W-:-:S04]  /*251e0*/  IMAD.WIDE.U32 R2, R3, UR6, RZ ;  /* 0x0000000603027c25 */ /* 0x000fc8000f8e00ff */
[----:B------:R-:W-:Y:S01]  /*251f0*/  IMAD.MOV.U32 R2, RZ, RZ, R5 ;  /* 0x000000ffff027224 */ /* 0x000fe200078e0005 */
[----:B------:R-:W-:Y:S01]  /*25200*/  IADD3 RZ, P1, R3, R4, RZ ;  /* 0x0000000403ff7210 */ /* 0x000fe20007f3e0ff */
[----:B------:R-:W-:-:S04]  /*25210*/  IMAD.X R3, RZ, RZ, RZ, P0 ;  /* 0x000000ffff037224 */ /* 0x000fc800000e06ff */
[----:B------:R-:W-:-:S08]  /*25220*/  IMAD.WIDE.U32.X R2, R13, UR7, R2, P1 ;  /* 0x000000070d027c25 */ /* 0x000fd000088e0402 */
.L_x_567:
[--C-:B------:R-:W-:Y:S01]  /*25230*/  SHF.R.U64 R13, R2, UR9, R3.reuse ;  /* 0x00000009020d7c19 */ /* 0x100fe20008001203 */
[----:B------:R-:W0:Y:S01]  /*25240*/  F2I.U32.TRUNC.NTZ R16, R16 ;  /* 0x0000001000107305 */ /* 0x000e22000020f000 */
[----:B------:R-:W-:Y:S01]  /*25250*/  SHF.R.U32.HI R2, RZ, UR9, R3 ;  /* 0x00000009ff027c19 */ /* 0x000fe20008011603 */
[----:B------:R-:W-:Y:S01]  /*25260*/  ULDC.64 UR6, c[0x0][0x620] ;  /* 0x0001880000067ab9 */ /* 0x000fe20000000a00 */
[----:B------:R-:W-:Y:S01]  /*25270*/  IADD3 R5, P0, RZ, -R13, RZ ;  /* 0x8000000dff057210 */ /* 0x000fe20007f1e0ff */
[----:B------:R-:W-:Y:S01]  /*25280*/  IMAD.MOV.U32 R3, RZ, RZ, R19 ;  /* 0x000000ffff037224 */ /* 0x000fe200078e0013 */
[----:B------:R-:W-:-:S03]  /*25290*/  ULDC.64 UR8, c[0x0][0x640] ;  /* 0x0001900000087ab9 */ /* 0x000fc60000000a00 */
[----:B------:R-:W-:Y:S01]  /*252a0*/  IMAD.X R2, RZ, RZ, ~R2, P0 ;  /* 0x000000ffff027224 */ /* 0x000fe200000e0e02 */
[----:B------:R-:W-:-:S03]  /*252b0*/  ISETP.NE.U32.AND P0, PT, RZ, UR8, PT ;  /* 0x00000008ff007c0c */ /* 0x000fc6000bf05070 */
[----:B------:R-:W-:Y:S01]  /*252c0*/  IMAD R4, R2, UR6, RZ ;  /* 0x0000000602047c24 */ /* 0x000fe2000f8e02ff */
[----:B------:R-:W-:Y:S01]  /*252d0*/  ISETP.NE.AND.EX P0, PT, RZ, UR9, PT, P0 ;  /* 0x00000009ff007c0c */ /* 0x000fe2000bf05300 */
[----:B------:R-:W-:Y:S02]  /*252e0*/  IMAD.MOV.U32 R2, RZ, RZ, R17 ;  /* 0x000000ffff027224 */ /* 0x000fe400078e0011 */
[----:B------:R-:W2:Y:S02]  /*252f0*/  LDC R17, c[0x0][0x148] ;  /* 0x00005200ff117b82 */ /* 0x000ea40000000800 */
[----:B------:R-:W-:Y:S01]  /*25300*/  IMAD.WIDE.U32 R2, R5, UR6, R2 ;  /* 0x0000000605027c25 */ /* 0x000fe2000f8e0002 */
[----:B------:R-:W-:-:S03]  /*25310*/  ULDC UR6, c[0x0][0x618] ;  /* 0x0001860000067ab9 */ /* 0x000fc60000000800 */
[----:B------:R-:W-:Y:S01]  /*25320*/  IMAD R5, R5, UR7, R4 ;  /* 0x0000000705057c24 */ /* 0x000fe2000f8e0204 */
[----:B------:R-:W-:Y:S01]  /*25330*/  ULDC UR7, c[0x0][0x154] ;  /* 0x0000550000077ab9 */ /* 0x000fe20000000800 */
[----:B0-----:R-:W-:Y:S02]  /*25340*/  IMAD.MOV R4, RZ, RZ, -R16 ;  /* 0x000000ffff047224 */ /* 0x001fe400078e0a10 */
[----:B------:R-:W-:Y:S02]  /*25350*/  IMAD.IADD R3, R3, 0x1, R5 ;  /* 0x0000000103037824 */ /* 0x000fe400078e0205 */
[----:B-1----:R-:W-:Y:S01]  /*25360*/  IMAD R14, R15, R4, R14 ;  /* 0x000000040f0e7224 */ /* 0x002fe200078e020e */
[----:B------:R-:W-:Y:S02]  /*25370*/  I2FP.F32.U32 R4, R0 ;  /* 0x0000000000047245 */ /* 0x000fe40000201000 */
[--C-:B------:R-:W-:Y:S02]  /*25380*/  SHF.R.U64 R15, R2, UR6, R3.reuse ;  /* 0x00000006020f7c19 */ /* 0x100fe40008001203 */
[----:B------:R-:W-:Y:S01]  /*25390*/  SHF.R.U32.HI R2, RZ, UR6, R3 ;  /* 0x00000006ff027c19 */ /* 0x000fe20008011603 */
[----:B------:R-:W-:Y:S01]  /*253a0*/  FMUL R4, R4, UR7 ;  /* 0x0000000704047c20 */ /* 0x000fe20008400000 */
[----:B------:R-:W-:-:S02]  /*253b0*/  ULDC UR6, c[0x0][0x608] ;  /* 0x0001820000067ab9 */ /* 0x000fc40000000800 */
[--C-:B------:R-:W-:Y:S01]  /*253c0*/  SHF.R.U64 R18, R15, UR6, R2.reuse ;  /* 0x000000060f127c19 */ /* 0x100fe20008001202 */
[----:B------:R0:W1:Y:S01]  /*253d0*/  F2I.U32.TRUNC.NTZ R20, R4 ;  /* 0x0000000400147305 */ /* 0x000062000020f000 */
[----:B------:R-:W-:Y:S01]  /*253e0*/  SHF.R.U32.HI R3, RZ, UR6, R2 ;  /* 0x00000006ff037c19 */ /* 0x000fe20008011602 */
[----:B------:R-:W-:-:S03]  /*253f0*/  ULDC UR6, c[0x0][0x658] ;  /* 0x0001960000067ab9 */ /* 0x000fc60000000800 */
[--C-:B------:R-:W-:Y:S02]  /*25400*/  SHF.R.U64 R16, R18, UR6, R3.reuse ;  /* 0x0000000612107c19 */ /* 0x100fe40008001203 */
[----:B------:R-:W-:-:S03]  /*25410*/  SHF.R.U32.HI R19, RZ, UR6, R3 ;  /* 0x00000006ff137c19 */ /* 0x000fc60008011603 */
[----:B------:R-:W-:Y:S02]  /*25420*/  IMAD.MOV.U32 R2, RZ, RZ, R16 ;  /* 0x000000ffff027224 */ /* 0x000fe400078e0010 */
[----:B------:R-:W-:Y:S01]  /*25430*/  IMAD.MOV.U32 R3, RZ, RZ, R19 ;  /* 0x000000ffff037224 */ /* 0x000fe200078e0013 */
[----:B0-----:R-:W-:Y:S06]  /*25440*/  @!P0 BRA `(.L_x_568) ;  /* 0x0000000000288947 */ /* 0x001fec0003800000 */
        /* <DEDUP_REMOVED lines=10> */
.L_x_568:
[----:B------:R-:W-:Y:S01]  /*254f0*/  ULDC UR6, c[0x0][0x648] ;  /* 0x0001920000067ab9 */ /* 0x000fe20000000800 */
[----:B-1----:R-:W-:Y:S01]  /*25500*/  IMAD.MOV R20, RZ, RZ, -R20 ;  /* 0x000000ffff147224 */ /* 0x002fe200078e0a14 */
[----:B------:R-:W-:Y:S01]  /*25510*/  SHF.R.U64 R3, R2, UR6, R3 ;  /* 0x0000000602037c19 */ /* 0x000fe20008001203 */
[----:B------:R-:W-:Y:S01]  /*25520*/  ULDC UR6, c[0x0][0x638] ;  /* 0x00018e0000067ab9 */ /* 0x000fe20000000800 */
[----:B------:R-:W-:Y:S01]  /*25530*/  LOP3.LUT R2, R18, UR19, RZ, 0xc0, !PT ;  /* 0x0000001312027c12 */ /* 0x000fe2000f8ec0ff */
[----:B--2---:R-:W-:Y:S01]  /*25540*/  @P4 IMAD R14, R17, R20, R0 ;  /* 0x00000014110e4224 */ /* 0x004fe200078e0200 */
[----:B------:R-:W-:Y:S01]  /*25550*/  LOP3.LUT R15, R15, UR4, RZ, 0xc0, !PT ;  /* 0x000000040f0f7c12 */ /* 0x000fe2000f8ec0ff */
[----:B------:R-:W-:Y:S01]  /*25560*/  IMAD.MOV R5, RZ, RZ, -R3 ;  /* 0x000000ffff057224 */ /* 0x000fe200078e0a03 */
[----:B------:R-:W-:Y:S01]  /*25570*/  ULDC UR7, c[0x0][0x610] ;  /* 0x0001840000077ab9 */ /* 0x000fe20000000800 */
[----:B------:R-:W-:Y:S02]  /*25580*/  IMAD R3, R3, UR5, R2 ;  /* 0x0000000503037c24 */ /* 0x000fe4000f8e0202 */
[----:B------:R-:W-:Y:S01]  /*25590*/  IMAD R16, R5, UR6, R16 ;  /* 0x0000000605107c24 */ /* 0x000fe2000f8e0210 */
[----:B------:R-:W-:Y:S01]  /*255a0*/  ULDC UR6, c[0x0][0x600] ;  /* 0x0001800000067ab9 */ /* 0x000fe20000000800 */
[----:B------:R-:W-:-:S02]  /*255b0*/  IMAD R14, R3, UR7, R14 ;  /* 0x00000007030e7c24 */ /* 0x000fc4000f8e020e */
[----:B------:R-:W-:Y:S02]  /*255c0*/  IMAD R3, R16, UR6, R15 ;  /* 0x0000000610037c24 */ /* 0x000fe4000f8e020f */
[----:B------:R-:W-:-:S03]  /*255d0*/  IMAD.MOV.U32 R0, RZ, RZ, 0x1 ;  /* 0x00000001ff007424 */ /* 0x000fc600078e00ff */
[----:B------:R-:W-:Y:S02]  /*255e0*/  SEL R5, R3, R14, !P4 ;  /* 0x0000000e03057207 */ /* 0x000fe40006000000 */
[----:B------:R-:W-:-:S07]  /*255f0*/  SEL R4, R14, R3, !P4 ;  /* 0x000000030e047207 */ /* 0x000fce0006000000 */
.L_x_566:
[----:B------:R-:W-:Y:S05]  /*25600*/  BSYNC B1 ;  /* 0x0000000000017941 */ /* 0x000fea0003800000 */
.L_x_565:
[----:B------:R-:W-:-:S13]  /*25610*/  LOP3.LUT P0, RZ, R0, 0xff, RZ, 0xc0, !PT ;  /* 0x000000ff00ff7812 */ /* 0x000fda000780c0ff */
[----:B------:R-:W-:Y:S05]  /*25620*/  @P0 BRA `(.L_x_569) ;  /* 0xfffffff400280947 */ /* 0x000fea000383ffff */
[----:B------:R-:W-:Y:S05]  /*25630*/  BSYNC B0 ;  /* 0x0000000000007941 */ /* 0x000fea0003800000 */
.L_x_558:
[----:B------:R-:W-:-:S03]  /*25640*/  UMOV UR6, 0xffffffff ;  /* 0xffffffff00067882 */ /* 0x000fc60000000000 */
[----:B------:R-:W-:Y:S05]  /*25650*/  BRA.DIV UR6, `(.L_x_570) ;  /* 0x0000000606b87947 */ /* 0x000fea000b800000 */
[----:B------:R-:W-:-:S13]  /*25660*/  ELECT P0, URZ, PT ;  /* 0x00000000003f782f */ /* 0x000fda0003800000 */
.L_x_588:
[----:B------:R-:W-:Y:S04]  /*25670*/  BSSY B0, `(.L_x_571) ;  /* 0x0000050000007945 */ /* 0x000fe80003800000 */
[----:B------:R-:W-:Y:S05]  /*25680*/  @!P0 BRA `(.L_x_572) ;  /* 0x0000000400388947 */ /* 0x000fea0003800000 */
[----:B------:R-:W-:-:S04]  /*25690*/  ULOP3.LUT UR6, UR13, 0x2, URZ, 0xfc, !UPT ;  /* 0x000000020d067892 */ /* 0x000fc8000f8efc3f */
[----:B------:R-:W-:-:S06]  /*256a0*/  UISETP.NE.AND UP0, UPT, UR6, 0x3, UPT ;  /* 0x000000030600788c */ /* 0x000fcc000bf05270 */
[----:B------:R-:W-:-:S13]  /*256b0*/  PLOP3.LUT P0, PT, PT, PT, UP0, 0x80, 0x0 ;  /* 0x000000000000781c */ /* 0x000fda0003f0f008 */
[----:B------:R-:W-:Y:S05]  /*256c0*/  @!P0 BRA `(.L_x_573) ;  /* 0x0000000000048947 */ /* 0x000fea0003800000 */
[----:B------:R-:W-:Y:S01]  /*256d0*/  BPT.TRAP 0x1 ;  /* 0x000000040000795c */ /* 0x000fe20000300000 */
.L_x_573:
[----:B------:R-:W0:Y:S01]  /*256e0*/  S2R R3, SR_CgaCtaId ;  /* 0x0000000000037919 */ /* 0x000e220000008800 */
[----:B------:R-:W-:Y:S02]  /*256f0*/  MOV R0, 0x400 ;  /* 0x0000040000007802 */ /* 0x000fe40000000f00 */
[----:B------:R-:W-:Y:S02]  /*25700*/  SHF.L.U32 R2, R12, 0x1f, RZ ;  /* 0x0000001f0c027819 */ /* 0x000fe400000006ff */
[----:B0-----:R-:W-:-:S05]  /*25710*/  LEA R0, R3, R0, 0x18 ;  /* 0x0000000003007211 */ /* 0x001fca00078ec0ff */
[----:B------:R-:W-:-:S04]  /*25720*/  VIADD R0, R0, 0x40 ;  /* 0x0000004000007836 */ /* 0x000fc80000000000 */
[C---:B------:R-:W-:Y:S02]  /*25730*/  IMAD R5, R11.reuse, 0x8, R0 ;  /* 0x000000080b057824 */ /* 0x040fe400078e0200 */
[----:B------:R-:W-:Y:S02]  /*25740*/  VIADD R11, R11, 0x1 ;  /* 0x000000010b0b7836 */ /* 0x000fe40000000000 */
[----:B------:R-:W0:Y:S03]  /*25750*/  SYNCS.PHASECHK.TRANS64.TRYWAIT P0, [R5+URZ], R2 ;  /* 0x00000002050075a7 */ /* 0x000e26000800017f */
[----:B------:R-:W-:-:S04]  /*25760*/  ISETP.NE.AND P1, PT, R11, 0x8, PT ;  /* 0x000000080b00780c */ /* 0x000fc80003f25270 */
[----:B------:R-:W-:Y:S02]  /*25770*/  SEL R3, RZ, 0x1, P1 ;  /* 0x00000001ff037807 */ /* 0x000fe40000800000 */
[----:B------:R-:W-:Y:S02]  /*25780*/  SEL R11, R11, RZ, P1 ;  /* 0x000000ff0b0b7207 */ /* 0x000fe40000800000 */
[----:B------:R-:W-:-:S03]  /*25790*/  LOP3.LUT R12, R12, R3, RZ, 0x3c, !PT ;  /* 0x000000030c0c7212 */ /* 0x000fc600078e3cff */
[----:B------:R-:W-:Y:S01]  /*257a0*/  IMAD R7, R11, 0x8, R0 ;  /* 0x000000080b077824 */ /* 0x000fe200078e0200 */
[----:B------:R-:W-:Y:S01]  /*257b0*/  SHF.L.U32 R4, R12, 0x1f, RZ ;  /* 0x0000001f0c047819 */ /* 0x000fe200000006ff */
[----:B0-----:R-:W-:Y:S06]  /*257c0*/  @!P0 BRA `(.L_x_574) ;  /* 0x00000004007c8947 */ /* 0x001fec0003800000 */
.L_x_589:
[----:B------:R-:W1:Y:S01]  /*257d0*/  SYNCS.PHASECHK.TRANS64.TRYWAIT P0, [R7+URZ], R4 ;  /* 0x00000004070075a7 */ /* 0x000e62000800017f */
[----:B0-----:R-:W-:-:S05]  /*257e0*/  VIADD R2, R11, 0x1 ;  /* 0x000000010b027836 */ /* 0x001fca0000000000 */
[----:B------:R-:W-:-:S04]  /*257f0*/  ISETP.NE.AND P1, PT, R2, 0x8, PT ;  /* 0x000000080200780c */ /* 0x000fc80003f25270 */
[----:B------:R-:W-:Y:S02]  /*25800*/  SEL R3, RZ, 0x1, P1 ;  /* 0x00000001ff037807 */ /* 0x000fe40000800000 */
[----:B------:R-:W-:Y:S02]  /*25810*/  SEL R9, R2, RZ, P1 ;  /* 0x000000ff02097207 */ /* 0x000fe40000800000 */
[----:B------:R-:W-:-:S03]  /*25820*/  LOP3.LUT R12, R12, R3, RZ, 0x3c, !PT ;  /* 0x000000030c0c7212 */ /* 0x000fc600078e3cff */
[----:B------:R-:W-:Y:S01]  /*25830*/  IMAD R6, R9, 0x8, R0 ;  /* 0x0000000809067824 */ /* 0x000fe200078e0200 */
[----:B------:R-:W-:Y:S01]  /*25840*/  SHF.L.U32 R5, R12, 0x1f, RZ ;  /* 0x0000001f0c057819 */ /* 0x000fe200000006ff */
[----:B-1----:R-:W-:Y:S06]  /*25850*/  @!P0 BRA `(.L_x_575) ;  /* 0x00000004006c8947 */ /* 0x002fec0003800000 */
.L_x_590:
[----:B------:R-:W1:Y:S01]  /*25860*/  SYNCS.PHASECHK.TRANS64.TRYWAIT P0, [R6+URZ], R5 ;  /* 0x00000005060075a7 */ /* 0x000e62000800017f */
[----:B------:R-:W-:-:S05]  /*25870*/  VIADD R2, R9, 0x1 ;  /* 0x0000000109027836 */ /* 0x000fca0000000000 */
[----:B------:R-:W-:-:S04]  /*25880*/  ISETP.NE.AND P1, PT, R2, 0x8, PT ;  /* 0x000000080200780c */ /* 0x000fc80003f25270 */
[----:B------:R-:W-:Y:S02]  /*25890*/  SEL R3, RZ, 0x1, P1 ;  /* 0x00000001ff037807 */ /* 0x000fe40000800000 */
[----:B0-----:R-:W-:Y:S02]  /*258a0*/  SEL R7, R2, RZ, P1 ;  /* 0x000000ff02077207 */ /* 0x001fe40000800000 */
[----:B------:R-:W-:-:S03]  /*258b0*/  LOP3.LUT R12, R12, R3, RZ, 0x3c, !PT ;  /* 0x000000030c0c7212 */ /* 0x000fc600078e3cff */
[----:B------:R-:W-:Y:S01]  /*258c0*/  IMAD R9, R7, 0x8, R0 ;  /* 0x0000000807097824 */ /* 0x000fe200078e0200 */
[----:B------:R-:W-:Y:S01]  /*258d0*/  SHF.L.U32 R4, R12, 0x1f, RZ ;  /* 0x0000001f0c047819 */ /* 0x000fe200000006ff */
[----:B-1----:R-:W-:Y:S06]  /*258e0*/  @!P0 BRA `(.L_x_576) ;  /* 0x00000004005c8947 */ /* 0x002fec0003800000 */
.L_x_591:
[----:B------:R-:W1:Y:S01]  /*258f0*/  SYNCS.PHASECHK.TRANS64.TRYWAIT P0, [R9+URZ], R4 ;  /* 0x00000004090075a7 */ /* 0x000e62000800017f */
[----:B------:R-:W-:-:S05]  /*25900*/  VIADD R2, R7, 0x1 ;  /* 0x0000000107027836 */ /* 0x000fca0000000000 */
[----:B------:R-:W-:-:S04]  /*25910*/  ISETP.NE.AND P1, PT, R2, 0x8, PT ;  /* 0x000000080200780c */ /* 0x000fc80003f25270 */
[----:B------:R-:W-:Y:S02]  /*25920*/  SEL R3, RZ, 0x1, P1 ;  /* 0x00000001ff037807 */ /* 0x000fe40000800000 */
[----:B------:R-:W-:Y:S02]  /*25930*/  SEL R7, R2, RZ, P1 ;  /* 0x000000ff02077207 */ /* 0x000fe40000800000 */
[----:B------:R-:W-:-:S03]  /*25940*/  LOP3.LUT R12, R12, R3, RZ, 0x3c, !PT ;  /* 0x000000030c0c7212 */ /* 0x000fc600078e3cff */
[----:B0-----:R-:W-:Y:S01]  /*25950*/  IMAD R6, R7, 0x8, R0 ;  /* 0x0000000807067824 */ /* 0x001fe200078e0200 */
[----:B------:R-:W-:Y:S01]  /*25960*/  SHF.L.U32 R5, R12, 0x1f, RZ ;  /* 0x0000001f0c057819 */ /* 0x000fe200000006ff */
[----:B-1----:R-:W-:Y:S06]  /*25970*/  @!P0 BRA `(.L_x_577) ;  /* 0x00000004004c8947 */ /* 0x002fec0003800000 */
.L_x_592:
        /* <DEDUP_REMOVED lines=9> */
.L_x_593:
        /* <DEDUP_REMOVED lines=9> */
.L_x_594:
[----:B------:R-:W1:Y:S01]  /*25aa0*/  SYNCS.PHASECHK.TRANS64.TRYWAIT P0, [R6+URZ], R5 ;  /* 0x00000005060075a7 */ /* 0x000e62000800017f */
[----:B------:R-:W-:-:S05]  /*25ab0*/  VIADD R2, R7, 0x1 ;  /* 0x0000000107027836 */ /* 0x000fca0000000000 */
[----:B------:R-:W-:-:S04]  /*25ac0*/  ISETP.NE.AND P1, PT, R2, 0x8, PT ;  /* 0x000000080200780c */ /* 0x000fc80003f25270 */
[----:B0-----:R-:W-:Y:S02]  /*25ad0*/  SEL R4, RZ, 0x1, P1 ;  /* 0x00000001ff047807 */ /* 0x001fe40000800000 */
[----:B------:R-:W-:Y:S02]  /*25ae0*/  SEL R3, R2, RZ, P1 ;  /* 0x000000ff02037207 */ /* 0x000fe40000800000 */
[----:B------:R-:W-:Y:S01]  /*25af0*/  LOP3.LUT R4, R11, R4, RZ, 0x3c, !PT ;  /* 0x000000040b047212 */ /* 0x000fe200078e3cff */
[----:B-1----:R-:W-:Y:S06]  /*25b00*/  @!P0 BRA `(.L_x_580) ;  /* 0x0000000400248947 */ /* 0x002fec0003800000 */
.L_x_595:
[----:B------:R-:W-:Y:S01]  /*25b10*/  IMAD R3, R3, 0x8, R0 ;  /* 0x0000000803037824 */ /* 0x000fe200078e0200 */
[----:B------:R-:W-:-:S07]  /*25b20*/  SHF.L.U32 R0, R4, 0x1f, RZ ;  /* 0x0000001f04007819 */ /* 0x000fce00000006ff */
.L_x_581:
[----:B-1----:R1:W2:Y:S02]  /*25b30*/  SYNCS.PHASECHK.TRANS64.TRYWAIT P0, [R3+URZ], R0 ;  /* 0x00000000030075a7 */ /* 0x0022a4000800017f */
[----:B--2---:R-:W-:Y:S05]  /*25b40*/  @!P0 NANOSLEEP.SYNCS 0x989680 ;  /* 0x009896800000895d */ /* 0x004fea0003900000 */
[----:B------:R-:W2:Y:S02]  /*25b50*/  @!P0 SYNCS.PHASECHK.TRANS64 P0, [R3+URZ], R0 ;  /* 0x00000000030085a7 */ /* 0x000ea4000800007f */
[----:B--2---:R-:W-:Y:S05]  /*25b60*/  @!P0 BRA `(.L_x_581) ;  /* 0xfffffffc00f08947 */ /* 0x004fea000383ffff */
.L_x_572:
[----:B------:R-:W-:Y:S05]  /*25b70*/  BSYNC B0 ;  /* 0x0000000000007941 */ /* 0x000fea0003800000 */
.L_x_571:
[----:B------:R-:W-:Y:S05]  /*25b80*/  EXIT ;  /* 0x000000000000794d */ /* 0x000fea0003800000 */
.L_x_22:
[----:B--2---:R-:W-:-:S04]  /*25b90*/  IMAD.U32 R3, RZ, RZ, UR6 ;  /* 0x00000006ff037e24 */ /* 0x004fc8000f8e00ff */
[----:B------:R2:W3:Y:S03]  /*25ba0*/  SYNCS.PHASECHK.TRANS64.TRYWAIT P0, [R3+URZ], R0 ;  /* 0x00000000030075a7 */ /* 0x0004e6000800017f */
[----:B---3--:R-:W-:Y:S05]  /*25bb0*/  @!P0 NANOSLEEP.SYNCS 0x989680 ;  /* 0x009896800000895d */ /* 0x008fea0003900000 */
[----:B------:R-:W3:Y:S02]  /*25bc0*/  @!P0 SYNCS.PHASECHK.TRANS64 P0, [R3+URZ], R0 ;  /* 0x00000000030085a7 */ /* 0x000ee4000800007f */
[----:B---3--:R-:W-:Y:S05]  /*25bd0*/  @!P0 BRA `(.L_x_22) ;  /* 0xfffffffc00ec8947 */ /* 0x008fea000383ffff */
[----:B------:R-:W-:Y:S05]  /*25be0*/  BRA `(.L_x_21) ;  /* 0xfffffdd000bc7947 */ /* 0x000fea000383ffff */
.L_x_28:
[----:B-----5:R2:W-:Y:S02]  /*25bf0*/  STL [R1+0x494], R0 ;  /* 0x0004940001007387 */ /* 0x0205e40000100800 */
[----:B--2---:R-:W-:-:S04]  /*25c00*/  IMAD.U32 R0, RZ, RZ, UR16 ;  /* 0x00000010ff007e24 */ /* 0x004fc8000f8e00ff */
[----:B------:R2:W3:Y:S03]  /*25c10*/  SYNCS.PHASECHK.TRANS64.TRYWAIT P0, [R0+URZ], R2 ;  /* 0x00000002000075a7 */ /* 0x0004e6000800017f */
[----:B---3--:R-:W-:Y:S05]  /*25c20*/  @!P0 NANOSLEEP.SYNCS 0x989680 ;  /* 0x009896800000895d */ /* 0x008fea0003900000 */
[----:B------:R2:W3:Y:S02]  /*25c30*/  @!P0 SYNCS.PHASECHK.TRANS64 P0, [R0+URZ], R2 ;  /* 0x00000002000085a7 */ /* 0x0004e4000800007f */
[----:B--2---:R2:W5:Y:S02]  /*25c40*/  LDL.LU R0, [R1+0x494] ;  /* 0x0004940001007983 */ /* 0x0045640000300800 */
[----:B--23--:R-:W-:Y:S05]  /*25c50*/  @!P0 BRA `(.L_x_28) ;  /* 0xfffffffc00e48947 */ /* 0x00cfea000383ffff */
[----:B------:R-:W-:Y:S05]  /*25c60*/  BRA `(.L_x_27) ;  /* 0xfffffe1800187947 */ /* 0x000fea000383ffff */
.L_x_559:
[----:B------:R-:W-:Y:S01]  /*25c70*/  BSSY B1, `(.L_x_582) ;  /* 0x0000006000017945 */ /* 0x000fe20003800000 */
[----:B------:R-:W-:-:S07]  /*25c80*/  IMAD.MOV.U32 R0, RZ, RZ, -0x1 ;  /* 0xffffffffff007424 */ /* 0x000fce00078e00ff */
[----:B------:R-:W-:Y:S05]  /*25c90*/  WARPSYNC.COLLECTIVE R0, `(.L_x_583) ;  /* 0x00000000000c7348 */ /* 0x000fea0003c00000 */
[----:B------:R-:W-:Y:S02]  /*25ca0*/  ELECT P0, UR62, PT ;  /* 0x00000000003e782f */ /* 0x000fe40003800000 */
[----:B------:R-:W-:Y:S01]  /*25cb0*/  MOV R0, UR62 ;  /* 0x0000003e00007c02 */ /* 0x000fe20008000f00 */
[----:B------:R-:W-:Y:S10]  /*25cc0*/  ENDCOLLECTIVE ;  /* 0x000000000000791b */ /* 0x000ff40003800000 */
.L_x_583:
[----:B------:R-:W-:Y:S05]  /*25cd0*/  BSYNC B1 ;  /* 0x0000000000017941 */ /* 0x000fea0003800000 */
.L_x_582:
[----:B------:R-:W-:Y:S05]  /*25ce0*/  BRA `(.L_x_584) ;  /* 0xffffffec00847947 */ /* 0x000fea000383ffff */
.L_x_562:
[----:B0-----:R0:W2:Y:S02]  /*25cf0*/  SYNCS.PHASECHK.TRANS64.TRYWAIT P0, [R16+URZ+0x40], R3 ;  /* 0x00004003100075a7 */ /* 0x0010a4000800017f */
[----:B--2---:R-:W-:Y:S05]  /*25d00*/  @!P0 NANOSLEEP.SYNCS 0x989680 ;  /* 0x009896800000895d */ /* 0x004fea0003900000 */
[----:B------:R-:W2:Y:S02]  /*25d10*/  @!P0 SYNCS.PHASECHK.TRANS64 P0, [R16+URZ+0x40], R3 ;  /* 0x00004003100085a7 */ /* 0x000ea4000800007f */
[----:B--2---:R-:W-:Y:S05]  /*25d20*/  @!P0 BRA `(.L_x_562) ;  /* 0xfffffffc00f08947 */ /* 0x004fea000383ffff */
[----:B------:R-:W-:Y:S05]  /*25d30*/  BRA `(.L_x_585) ;  /* 0xffffffec00c07947 */ /* 0x000fea000383ffff */
.L_x_570:
[----:B------:R-:W-:Y:S01]  /*25d40*/  BSSY B0, `(.L_x_586) ;  /* 0x0000006000007945 */ /* 0x000fe20003800000 */
[----:B------:R-:W-:-:S07]  /*25d50*/  IMAD.MOV.U32 R0, RZ, RZ, -0x1 ;  /* 0xffffffffff007424 */ /* 0x000fce00078e00ff */
[----:B------:R-:W-:Y:S05]  /*25d60*/  WARPSYNC.COLLECTIVE R0, `(.L_x_587) ;  /* 0x00000000000c7348 */ /* 0x000fea0003c00000 */
[----:B------:R-:W-:Y:S02]  /*25d70*/  ELECT P0, UR62, PT ;  /* 0x00000000003e782f */ /* 0x000fe40003800000 */
[----:B------:R-:W-:Y:S01]  /*25d80*/  MOV R0, UR62 ;  /* 0x0000003e00007c02 */ /* 0x000fe20008000f00 */
[----:B------:R-:W-:Y:S10]  /*25d90*/  ENDCOLLECTIVE ;  /* 0x000000000000791b */ /* 0x000ff40003800000 */
.L_x_587:
[----:B------:R-:W-:Y:S05]  /*25da0*/  BSYNC B0 ;  /* 0x0000000000007941 */ /* 0x000fea0003800000 */
.L_x_586:
[----:B------:R-:W-:Y:S05]  /*25db0*/  BRA `(.L_x_588) ;  /* 0xfffffff8002c7947 */ /* 0x000fea000383ffff */
.L_x_574:
[----:B0-----:R0:W1:Y:S02]  /*25dc0*/  SYNCS.PHASECHK.TRANS64.TRYWAIT P0, [R5+URZ], R2 ;  /* 0x00000002050075a7 */ /* 0x001064000800017f */
[----:B-1----:R-:W-:Y:S05]  /*25dd0*/  @!P0 NANOSLEEP.SYNCS 0x989680 ;  /* 0x009896800000895d */ /* 0x002fea0003900000 */
[----:B------:R-:W1:Y:S02]  /*25de0*/  @!P0 SYNCS.PHASECHK.TRANS64 P0, [R5+URZ], R2 ;  /* 0x00000002050085a7 */ /* 0x000e64000800007f */
[----:B-1----:R-:W-:Y:S05]  /*25df0*/  @!P0 BRA `(.L_x_574) ;  /* 0xfffffffc00f08947 */ /* 0x002fea000383ffff */
[----:B------:R-:W-:Y:S05]  /*25e00*/  BRA `(.L_x_589) ;  /* 0xfffffff800707947 */ /* 0x000fea000383ffff */
.L_x_575:
[----:B0-----:R0:W1:Y:S02]  /*25e10*/  SYNCS.PHASECHK.TRANS64.TRYWAIT P0, [R7+URZ], R4 ;  /* 0x00000004070075a7 */ /* 0x001064000800017f */
[----:B-1----:R-:W-:Y:S05]  /*25e20*/  @!P0 NANOSLEEP.SYNCS 0x989680 ;  /* 0x009896800000895d */ /* 0x002fea0003900000 */
[----:B------:R-:W1:Y:S02]  /*25e30*/  @!P0 SYNCS.PHASECHK.TRANS64 P0, [R7+URZ], R4 ;  /* 0x00000004070085a7 */ /* 0x000e64000800007f */
[----:B-1----:R-:W-:Y:S05]  /*25e40*/  @!P0 BRA `(.L_x_575) ;  /* 0xfffffffc00f08947 */ /* 0x002fea000383ffff */
[----:B------:R-:W-:Y:S05]  /*25e50*/  BRA `(.L_x_590) ;  /* 0xfffffff800807947 */ /* 0x000fea000383ffff */
.L_x_576:
[----:B0-----:R0:W1:Y:S02]  /*25e60*/  SYNCS.PHASECHK.TRANS64.TRYWAIT P0, [R6+URZ], R5 ;  /* 0x00000005060075a7 */ /* 0x001064000800017f */
[----:B-1----:R-:W-:Y:S05]  /*25e70*/  @!P0 NANOSLEEP.SYNCS 0x989680 ;  /* 0x009896800000895d */ /* 0x002fea0003900000 */
[----:B------:R-:W1:Y:S02]  /*25e80*/  @!P0 SYNCS.PHASECHK.TRANS64 P0, [R6+URZ], R5 ;  /* 0x00000005060085a7 */ /* 0x000e64000800007f */
[----:B-1----:R-:W-:Y:S05]  /*25e90*/  @!P0 BRA `(.L_x_576) ;  /* 0xfffffffc00f08947 */ /* 0x002fea000383ffff */
[----:B------:R-:W-:Y:S05]  /*25ea0*/  BRA `(.L_x_591) ;  /* 0xfffffff800907947 */ /* 0x000fea000383ffff */
.L_x_577:
[----:B0-----:R0:W1:Y:S02]  /*25eb0*/  SYNCS.PHASECHK.TRANS64.TRYWAIT P0, [R9+URZ], R4 ;  /* 0x00000004090075a7 */ /* 0x001064000800017f */
[----:B-1----:R-:W-:Y:S05]  /*25ec0*/  @!P0 NANOSLEEP.SYNCS 0x989680 ;  /* 0x009896800000895d */ /* 0x002fea0003900000 */
[----:B------:R-:W1:Y:S02]  /*25ed0*/  @!P0 SYNCS.PHASECHK.TRANS64 P0, [R9+URZ], R4 ;  /* 0x00000004090085a7 */ /* 0x000e64000800007f */
[----:B-1----:R-:W-:Y:S05]  /*25ee0*/  @!P0 BRA `(.L_x_577) ;  /* 0xfffffffc00f08947 */ /* 0x002fea000383ffff */
[----:B------:R-:W-:Y:S05]  /*25ef0*/  BRA `(.L_x_592) ;  /* 0xfffffff800a07947 */ /* 0x000fea000383ffff */
.L_x_578:
[----:B0-----:R0:W1:Y:S02]  /*25f00*/  SYNCS.PHASECHK.TRANS64.TRYWAIT P0, [R6+URZ], R5 ;  /* 0x00000005060075a7 */ /* 0x001064000800017f */
[----:B-1----:R-:W-:Y:S05]  /*25f10*/  @!P0 NANOSLEEP.SYNCS 0x989680 ;  /* 0x009896800000895d */ /* 0x002fea0003900000 */
[----:B------:R-:W1:Y:S02]  /*25f20*/  @!P0 SYNCS.PHASECHK.TRANS64 P0, [R6+URZ], R5 ;  /* 0x00000005060085a7 */ /* 0x000e64000800007f */
[----:B-1----:R-:W-:Y:S05]  /*25f30*/  @!P0 BRA `(.L_x_578) ;  /* 0xfffffffc00f08947 */ /* 0x002fea000383ffff */
[----:B------:R-:W-:Y:S05]  /*25f40*/  BRA `(.L_x_593) ;  /* 0xfffffff800b07947 */ /* 0x000fea000383ffff */
.L_x_579:
[----:B0-----:R0:W1:Y:S02]  /*25f50*/  SYNCS.PHASECHK.TRANS64.TRYWAIT P0, [R9+URZ], R4 ;  /* 0x00000004090075a7 */ /* 0x001064000800017f */
[----:B-1----:R-:W-:Y:S05]  /*25f60*/  @!P0 NANOSLEEP.SYNCS 0x989680 ;  /* 0x009896800000895d */ /* 0x002fea0003900000 */
[----:B------:R-:W1:Y:S02]  /*25f70*/  @!P0 SYNCS.PHASECHK.TRANS64 P0, [R9+URZ], R4 ;  /* 0x00000004090085a7 */ /* 0x000e64000800007f */
[----:B-1----:R-:W-:Y:S05]  /*25f80*/  @!P0 BRA `(.L_x_579) ;  /* 0xfffffffc00f08947 */ /* 0x002fea000383ffff */
[----:B------:R-:W-:Y:S05]  /*25f90*/  BRA `(.L_x_594) ;  /* 0xfffffff800c07947 */ /* 0x000fea000383ffff */
.L_x_580:
[----:B0-----:R0:W1:Y:S02]  /*25fa0*/  SYNCS.PHASECHK.TRANS64.TRYWAIT P0, [R6+URZ], R5 ;  /* 0x00000005060075a7 */ /* 0x001064000800017f */
[----:B-1----:R-:W-:Y:S05]  /*25fb0*/  @!P0 NANOSLEEP.SYNCS 0x989680 ;  /* 0x009896800000895d */ /* 0x002fea0003900000 */
[----:B------:R-:W1:Y:S02]  /*25fc0*/  @!P0 SYNCS.PHASECHK.TRANS64 P0, [R6+URZ], R5 ;  /* 0x00000005060085a7 */ /* 0x000e64000800007f */
[----:B-1----:R-:W-:Y:S05]  /*25fd0*/  @!P0 BRA `(.L_x_580) ;  /* 0xfffffffc00f08947 */ /* 0x002fea000383ffff */
[----:B------:R-:W-:Y:S05]  /*25fe0*/  BRA `(.L_x_595) ;  /* 0xfffffff800c87947 */ /* 0x000fea000383ffff */
.L_x_596:
[----:B------:R-:W-:-:S00]  /*25ff0*/  BRA `(.L_x_596) ;  /* 0xfffffffc00fc7947 */ /* 0x000fc0000383ffff */
[----:B------:R-:W-:-:S00]  /*26000*/  NOP ;  /* 0x0000000000007918 */ /* 0x000fc00000000000 */
[----:B------:R-:W-:-:S00]  /*26010*/  NOP ;  /* 0x0000000000007918 */ /* 0x000fc00000000000 */
[----:B------:R-:W-:-:S00]  /*26020*/  NOP ;  /* 0x0000000000007918 */ /* 0x000fc00000000000 */
[----:B------:R-:W-:-:S00]  /*26030*/  NOP ;  /* 0x0000000000007918 */ /* 0x000fc00000000000 */
[----:B------:R-:W-:-:S00]  /*26040*/  NOP ;  /* 0x0000000000007918 */ /* 0x000fc00000000000 */
[----:B------:R-:W-:-:S00]  /*26050*/  NOP ;  /* 0x0000000000007918 */ /* 0x000fc00000000000 */
[----:B------:R-:W-:-:S00]  /*26060*/  NOP ;  /* 0x0000000000007918 */ /* 0x000fc00000000000 */
[----:B------:R-:W-:-:S00]  /*26070*/  NOP ;  /* 0x0000000000007918 */ /* 0x000fc00000000000 */
.L_x_597:


//--------------------- .nv.shared._ZN7cutlass13device_kernelINS_4gemm6kernel13GemmUniversalIN4cute5tupleIJiiiiEEENS1_10collective13CollectiveMmaINS1_37MainloopSm90TmaGmmaWarpSpecializedFP8ILi8ENS5_IJNS4_1CILi2EEENSA_ILi1EEESC_EEENS1_35KernelTmaWarpSpecializedCooperativeEEENS5_IJNSA_ILi192EEENSA_ILi256EEENSA_ILi64EEEEEENS_12float_e4m3_tENS5_IJlSC_lEEESK_SL_NS4_8TiledMMAINS4_8MMA_AtomIJNS4_4SM904GMMA31MMA_64x256x32_F32E4M3E4M3_SS_TNILNSP_7ScaleInE1ELSR_1EEEEEENS4_6LayoutISD_NS5_IJSC_NSA_ILi0EEESV_EEEEENS5_IJNS4_10UnderscoreESY_SY_EEEEENS4_13SM90_TMA_LOADENS4_14ComposedLayoutINS4_7SwizzleILi2ELi4ELi3EEENS4_18smem_ptr_flag_bitsILi8EEENSU_INS5_IJNSA_ILi8EEESI_EEENS5_IJSI_SC_EEEEEEEvNS4_8identityENS4_23SM90_TMA_LOAD_MULTICASTES1B_vS1C_EENS_8epilogue10collective6detail29Sm90TmaWarpSpecializedAdapterINS1G_15DefaultEpilogueISK_SL_SL_NS1F_6thread17LinearCombinationISK_Li1EffLNS1K_9ScaleType4KindE0ELNS_15FloatRoundStyleE2ESK_EENS1_15EpilogueDefaultEEEEEvvEEEEvNT_6ParamsE --------------------------
	.section	.nv.shared._ZN7cutlass13device_kernelINS_4gemm6kernel13GemmUniversalIN4cute5tupleIJiiiiEEENS1_10collective13CollectiveMmaINS1_37MainloopSm90TmaGmmaWarpSpecializedFP8ILi8ENS5_IJNS4_1CILi2EEENSA_ILi1EEESC_EEENS1_35KernelTmaWarpSpecializedCooperativeEEENS5_IJNSA_ILi192EEENSA_ILi256EEENSA_ILi64EEEEEENS_12float_e4m3_tENS5_IJlSC_lEEESK_SL_NS4_8TiledMMAINS4_8MMA_AtomIJNS4_4SM904GMMA31MMA_64x256x32_F32E4M3E4M3_SS_TNILNSP_7ScaleInE1ELSR_1EEEEEENS4_6LayoutISD_NS5_IJSC_NSA_ILi0EEESV_EEEEENS5_IJNS4_10UnderscoreESY_SY_EEEEENS4_13SM90_TMA_LOADENS4_14ComposedLayoutINS4_7SwizzleILi2ELi4ELi3EEENS4_18smem_ptr_flag_bitsILi8EEENSU_INS5_IJNSA_ILi8EEESI_EEENS5_IJSI_SC_EEEEEEEvNS4_8identityENS4_23SM90_TMA_LOAD_MULTICASTES1B_vS1C_EENS_8epilogue10collective6detail29Sm90TmaWarpSpecializedAdapterINS1G_15DefaultEpilogueISK_SL_SL_NS1F_6thread17LinearCombinationISK_Li1EffLNS1K_9ScaleType4KindE0ELNS_15FloatRoundStyleE2ESK_EENS1_15EpilogueDefaultEEEEEvvEEEEvNT_6ParamsE,"aw",@nobits
	.sectionflags	@""
	.align	16
	.zero		1024


//--------------------- .nv.shared.reserved.0     --------------------------
	.section	.nv.shared.reserved.0,"aw",@nobits
	.weak		__nv_reservedSMEM_offset_0_alias
	.size		__nv_reservedSMEM_offset_0_alias, 0, 0
	.other		__nv_reservedSMEM_offset_0_alias,@"STO_CUDA_RESERVED_SHARED STV_DEFAULT"
__nv_reservedSMEM_offset_0_alias:
	.zero		0


//--------------------- .nv.global                --------------------------
	.section	.nv.global,"aw",@nobits
.nv.global:
	.type		_ZN39_INTERNAL_924eb070_4_k_cu_9fd29cf0_92684cute1_E,@object
	.size		_ZN39_INTERNAL_924eb070_4_k_cu_9fd29cf0_92684cute1_E,(_ZN39_INTERNAL_924eb070_4_k_cu_9fd29cf0_92684cuda3std3__45__cpo6cbeginE - _ZN39_INTERNAL_924eb070_4_k_cu_9fd29cf0_92684cute1_E)
_ZN39_INTERNAL_924eb070_4_k_cu_9fd29cf0_92684cute1_E:
	.zero		1
	.type		_ZN39_INTERNAL_924eb070_4_k_cu_9fd29cf0_92684cuda3std3__45__cpo6cbeginE,@object
	.size		_ZN39_INTERNAL_924eb070_4_k_cu_9fd29cf0_92684cuda3std3__45__cpo6cbeginE,(_ZN39_INTERNAL_924eb070_4_k_cu_9fd29cf0_92684cuda3std3__48in_placeE - _ZN39_INTERNAL_924eb070_4_k_cu_9fd29cf0_92684cuda3std3__45__cpo6cbeginE)
_ZN39_INTERNAL_924eb070_4_k_cu_9fd29cf0_92684cuda3std3__45__cpo6cbeginE:
	.zero		1
	.type		_ZN39_INTERNAL_924eb070_4_k_cu_9fd29cf0_92684cuda3std3__48in_placeE,@object
	.size		_ZN39_INTERNAL_924eb070_4_k_cu_9fd29cf0_92684cuda3std3__48in_placeE,(_ZN39_INTERNAL_924eb070_4_k_cu_9fd29cf0_92684cuda3std6ranges3__45__cpo9iter_moveE - _ZN39_INTERNAL_924eb070_4_k_cu_9fd29cf0_92684cuda3std3__48in_placeE)
_ZN39_INTERNAL_924eb070_4_k_cu_9fd29cf0_92684cuda3std3__48in_placeE:
	.zero		1
	.type		_ZN39_INTERNAL_924eb070_4_k_cu_9fd29cf0_92684cuda3std6ranges3__45__cpo9iter_moveE,@object
	.size		_ZN39_INTERNAL_924eb070_4_k_cu_9fd29cf0_92684cuda3std6ranges3__45__cpo9iter_moveE,(_ZN39_INTERNAL_924eb070_4_k_cu_9fd29cf0_92684cuda3std3__45__cpo5beginE - _ZN39_INTERNAL_924eb070_4_k_cu_9fd29cf0_92684cuda3std6ranges3__45__cpo9iter_moveE)
_ZN39_INTERNAL_924eb070_4_k_cu_9fd29cf0_92684cuda3std6ranges3__45__cpo9iter_moveE:
	.zero		1
	.type		_ZN39_INTERNAL_924eb070_4_k_cu_9fd29cf0_92684cuda3std3__45__cpo5beginE,@object
	.size		_ZN39_INTERNAL_924eb070_4_k_cu_9fd29cf0_92684cuda3std3__45__cpo5beginE,(_ZN39_INTERNAL_924eb070_4_k_cu_9fd29cf0_92684cuda3std3__441_GLOBAL__N__924eb070_4_k_cu_9fd29cf0_92686ignoreE - _ZN39_INTERNAL_924eb070_4_k_cu_9fd29cf0_92684cuda3std3__45__cpo5beginE)
_ZN39_INTERNAL_924eb070_4_k_cu_9fd29cf0_92684cuda3std3__45__cpo5beginE:
	.zero		1
	.type		_ZN39_INTERNAL_924eb070_4_k_cu_9fd29cf0_92684cuda3std3__441_GLOBAL__N__924eb070_4_k_cu_9fd29cf0_92686ignoreE,@object
	.size		_ZN39_INTERNAL_924eb070_4_k_cu_9fd29cf0_92684cuda3std3__441_GLOBAL__N__924eb070_4_k_cu_9fd29cf0_92686ignoreE,(_ZN39_INTERNAL_924eb070_4_k_cu_9fd29cf0_92684cute7productE - _ZN39_INTERNAL_924eb070_4_k_cu_9fd29cf0_92684cuda3std3__441_GLOBAL__N__924eb070_4_k_cu_9fd29cf0_92686ignoreE)
_ZN39_INTERNAL_924eb070_4_k_cu_9fd29cf0_92684cuda3std3__441_GLOBAL__N__924eb070_4_k_cu_9fd29cf0_92686ignoreE:
	.zero		1
	.type		_ZN39_INTERNAL_924eb070_4_k_cu_9fd29cf0_92684cute7productE,@object
	.size		_ZN39_INTERNAL_924eb070_4_k_cu_9fd29cf0_92684cute7productE,(_ZN39_INTERNAL_924eb070_4_k_cu_9fd29cf0_92684cuda3std3__45__cpo3endE - _ZN39_INTERNAL_924eb070_4_k_cu_9fd29cf0_92684cute7productE)
_ZN39_INTERNAL_924eb070_4_k_cu_9fd29cf0_92684cute7productE:
	.zero		1
	.type		_ZN39_INTERNAL_924eb070_4_k_cu_9fd29cf0_92684cuda3std3__45__cpo3endE,@object
	.size		_ZN39_INTERNAL_924eb070_4_k_cu_9fd29cf0_92684cuda3std3__45__cpo3endE,(_ZN39_INTERNAL_924eb070_4_k_cu_9fd29cf0_92684cuda3std3__419piecewise_constructE - _ZN39_INTERNAL_924eb070_4_k_cu_9fd29cf0_92684cuda3std3__45__cpo3endE)
_ZN39_INTERNAL_924eb070_4_k_cu_9fd29cf0_92684cuda3std3__45__cpo3endE:
	.zero		1
	.type		_ZN39_INTERNAL_924eb070_4_k_cu_9fd29cf0_92684cuda3std3__419piecewise_constructE,@object
	.size		_ZN39_INTERNAL_924eb070_4_k_cu_9fd29cf0_92684cuda3std3__419piecewise_constructE,(_ZN39_INTERNAL_924eb070_4_k_cu_9fd29cf0_92684cuda3std3__45__cpo4cendE - _ZN39_INTERNAL_924eb070_4_k_cu_9fd29cf0_92684cuda3std3__419piecewise_constructE)
_ZN39_INTERNAL_924eb070_4_k_cu_9fd29cf0_92684cuda3std3__419piecewise_constructE:
	.zero		1
	.type		_ZN39_INTERNAL_924eb070_4_k_cu_9fd29cf0_92684cuda3std3__45__cpo4cendE,@object
	.size		_ZN39_INTERNAL_924eb070_4_k_cu_9fd29cf0_92684cuda3std3__45__cpo4cendE,(_ZN39_INTERNAL_924eb070_4_k_cu_9fd29cf0_92684cuda3std6ranges3__45__cpo4swapE - _ZN39_INTERNAL_924eb070_4_k_cu_9fd29cf0_92684cuda3std3__45__cpo4cendE)
_ZN39_INTERNAL_924eb070_4_k_cu_9fd29cf0_92684cuda3std3__45__cpo4cendE:
	.zero		1
	.type		_ZN39_INTERNAL_924eb070_4_k_cu_9fd29cf0_92684cuda3std6ranges3__45__cpo4swapE,@object
	.size		_ZN39_INTERNAL_924eb070_4_k_cu_9fd29cf0_92684cuda3std6ranges3__45__cpo4swapE,(.L_7 - _ZN39_INTERNAL_924eb070_4_k_cu_9fd29cf0_92684cuda3std6ranges3__45__cpo4swapE)
_ZN39_INTERNAL_924eb070_4_k_cu_9fd29cf0_92684cuda3std6ranges3__45__cpo4swapE:
	.zero		1
.L_7:


//--------------------- .nv.constant0._ZN7cutlass13device_kernelINS_4gemm6kernel13GemmUniversalIN4cute5tupleIJiiiiEEENS1_10collective13CollectiveMmaINS1_37MainloopSm90TmaGmmaWarpSpecializedFP8ILi8ENS5_IJNS4_1CILi2EEENSA_ILi1EEESC_EEENS1_35KernelTmaWarpSpecializedCooperativeEEENS5_IJNSA_ILi192EEENSA_ILi256EEENSA_ILi64EEEEEENS_12float_e4m3_tENS5_IJlSC_lEEESK_SL_NS4_8TiledMMAINS4_8MMA_AtomIJNS4_4SM904GMMA31MMA_64x256x32_F32E4M3E4M3_SS_TNILNSP_7ScaleInE1ELSR_1EEEEEENS4_6LayoutISD_NS5_IJSC_NSA_ILi0EEESV_EEEEENS5_IJNS4_10UnderscoreESY_SY_EEEEENS4_13SM90_TMA_LOADENS4_14ComposedLayoutINS4_7SwizzleILi2ELi4ELi3EEENS4_18smem_ptr_flag_bitsILi8EEENSU_INS5_IJNSA_ILi8EEESI_EEENS5_IJSI_SC_EEEEEEEvNS4_8identityENS4_23SM90_TMA_LOAD_MULTICASTES1B_vS1C_EENS_8epilogue10collective6detail29Sm90TmaWarpSpecializedAdapterINS1G_15DefaultEpilogueISK_SL_SL_NS1F_6thread17LinearCombinationISK_Li1EffLNS1K_9ScaleType4KindE0ELNS_15FloatRoundStyleE2ESK_EENS1_15EpilogueDefaultEEEEEvvEEEEvNT_6ParamsE --------------------------
	.section	.nv.constant0._ZN7cutlass13device_kernelINS_4gemm6kernel13GemmUniversalIN4cute5tupleIJiiiiEEENS1_10collective13CollectiveMmaINS1_37MainloopSm90TmaGmmaWarpSpecializedFP8ILi8ENS5_IJNS4_1CILi2EEENSA_ILi1EEESC_EEENS1_35KernelTmaWarpSpecializedCooperativeEEENS5_IJNSA_ILi192EEENSA_ILi256EEENSA_ILi64EEEEEENS_12float_e4m3_tENS5_IJlSC_lEEESK_SL_NS4_8TiledMMAINS4_8MMA_AtomIJNS4_4SM904GMMA31MMA_64x256x32_F32E4M3E4M3_SS_TNILNSP_7ScaleInE1ELSR_1EEEEEENS4_6LayoutISD_NS5_IJSC_NSA_ILi0EEESV_EEEEENS5_IJNS4_10UnderscoreESY_SY_EEEEENS4_13SM90_TMA_LOADENS4_14ComposedLayoutINS4_7SwizzleILi2ELi4ELi3EEENS4_18smem_ptr_flag_bitsILi8EEENSU_INS5_IJNSA_ILi8EEESI_EEENS5_IJSI_SC_EEEEEEEvNS4_8identityENS4_23SM90_TMA_LOAD_MULTICASTES1B_vS1C_EENS_8epilogue10collective6detail29Sm90TmaWarpSpecializedAdapterINS1G_15DefaultEpilogueISK_SL_SL_NS1F_6thread17LinearCombinationISK_Li1EffLNS1K_9ScaleType4KindE0ELNS_15FloatRoundStyleE2ESK_EENS1_15EpilogueDefaultEEEEEvvEEEEvNT_6ParamsE,"a",@progbits
	.sectionflags	@""
	.align	4
.nv.constant0._ZN7cutlass13device_kernelINS_4gemm6kernel13GemmUniversalIN4cute5tupleIJiiiiEEENS1_10collective13CollectiveMmaINS1_37MainloopSm90TmaGmmaWarpSpecializedFP8ILi8ENS5_IJNS4_1CILi2EEENSA_ILi1EEESC_EEENS1_35KernelTmaWarpSpecializedCooperativeEEENS5_IJNSA_ILi192EEENSA_ILi256EEENSA_ILi64EEEEEENS_12float_e4m3_tENS5_IJlSC_lEEESK_SL_NS4_8TiledMMAINS4_8MMA_AtomIJNS4_4SM904GMMA31MMA_64x256x32_F32E4M3E4M3_SS_TNILNSP_7ScaleInE1ELSR_1EEEEEENS4_6LayoutISD_NS5_IJSC_NSA_ILi0EEESV_EEEEENS5_IJNS4_10UnderscoreESY_SY_EEEEENS4_13SM90_TMA_LOADENS4_14ComposedLayoutINS4_7SwizzleILi2ELi4ELi3EEENS4_18smem_ptr_flag_bitsILi8EEENSU_INS5_IJNSA_ILi8EEESI_EEENS5_IJSI_SC_EEEEEEEvNS4_8identityENS4_23SM90_TMA_LOAD_MULTICASTES1B_vS1C_EENS_8epilogue10collective6detail29Sm90TmaWarpSpecializedAdapterINS1G_15DefaultEpilogueISK_SL_SL_NS1F_6thread17LinearCombinationISK_Li1EffLNS1K_9ScaleType4KindE0ELNS_15FloatRoundStyleE2ESK_EENS1_15EpilogueDefaultEEEEEvvEEEEvNT_6ParamsE:
	.zero		1664


//--------------------- SYMBOLS --------------------------

	.type		.nv.reservedSmem.offset0,@object
	.size		.nv.reservedSmem.offset0,0x4
